//
// Generated by NVIDIA NVVM Compiler
//
// Compiler Build ID: CL-36424714
// Cuda compilation tools, release 13.0, V13.0.88
// Based on NVVM 20.0.0
//

.version 9.0
.target sm_100
.address_size 64

	// .globl	_Z9init_randP17curandStateXORWOW
.extern .func  (.param .b32 func_retval0) vprintf
(
	.param .b64 vprintf_param_0,
	.param .b64 vprintf_param_1
)
;
.func  (.param .b64 func_retval0) __internal_accurate_pow
(
	.param .b64 __internal_accurate_pow_param_0,
	.param .b64 __internal_accurate_pow_param_1
)
;
.global .align 4 .b8 precalc_xorwow_matrix[102400];
.global .align 4 .b8 precalc_xorwow_offset_matrix[102400];
.global .align 4 .b8 mrg32k3aM1[2304];
.global .align 4 .b8 mrg32k3aM2[2304];
.global .align 4 .b8 mrg32k3aM1SubSeq[2016];
.global .align 4 .b8 mrg32k3aM2SubSeq[2016];
.global .align 4 .b8 mrg32k3aM1Seq[2304];
.global .align 4 .b8 mrg32k3aM2Seq[2304];
.const .align 8 .b8 __cr_lgamma_table[72];
.global .align 1 .b8 $str$1[23] = {68, 58, 32, 115, 105, 116, 101, 32, 37, 105, 44, 32, 118, 97, 108, 117, 101, 32, 37, 108, 102, 10};

.visible .entry _Z9init_randP17curandStateXORWOW(
	.param .u64 .ptr .align 1 _Z9init_randP17curandStateXORWOW_param_0
)
{
	.reg .pred 	%p<24>;
	.reg .b32 	%r<406>;
	.reg .b64 	%rd<18>;

	ld.param.u64 	%rd8, [_Z9init_randP17curandStateXORWOW_param_0];
	cvta.to.global.u64 	%rd9, %rd8;
	mov.u32 	%r182, %ntid.x;
	mov.u32 	%r183, %ctaid.x;
	mov.u32 	%r184, %tid.x;
	mad.lo.s32 	%r185, %r182, %r183, %r184;
	cvt.s64.s32 	%rd17, %r185;
	mul.wide.s32 	%rd10, %r185, 48;
	add.s64 	%rd2, %rd9, %rd10;
	mov.b32 	%r186, -9920396;
	mov.b32 	%r187, -771510409;
	st.global.v2.u32 	[%rd2], {%r187, %r186};
	mov.b32 	%r188, -123459836;
	mov.b32 	%r189, -308902214;
	st.global.v2.u32 	[%rd2+8], {%r189, %r188};
	mov.b32 	%r190, -127593864;
	mov.b32 	%r191, -589760388;
	st.global.v2.u32 	[%rd2+16], {%r191, %r190};
	setp.eq.s32 	%p1, %r185, 0;
	@%p1 bra 	$L__BB0_42;
	mov.b32 	%r312, 0;
	mov.u64 	%rd12, precalc_xorwow_matrix;
$L__BB0_2:
	and.b64  	%rd4, %rd17, 3;
	setp.eq.s64 	%p2, %rd4, 0;
	@%p2 bra 	$L__BB0_41;
	mul.wide.u32 	%rd11, %r312, 3200;
	add.s64 	%rd5, %rd12, %rd11;
	cvt.u32.u64 	%r2, %rd4;
	mov.b32 	%r313, 0;
$L__BB0_4:
	mov.b32 	%r326, 0;
	mov.u32 	%r327, %r326;
	mov.u32 	%r328, %r326;
	mov.u32 	%r329, %r326;
	mov.u32 	%r330, %r326;
	mov.u32 	%r319, %r326;
$L__BB0_5:
	mul.wide.u32 	%rd13, %r319, 4;
	add.s64 	%rd14, %rd2, %rd13;
	ld.global.u32 	%r10, [%rd14+4];
	shl.b32 	%r11, %r319, 5;
	mov.b32 	%r325, 0;
$L__BB0_6:
	.pragma "nounroll";
	shr.u32 	%r196, %r10, %r325;
	and.b32  	%r197, %r196, 1;
	setp.eq.b32 	%p3, %r197, 1;
	not.pred 	%p4, %p3;
	add.s32 	%r198, %r11, %r325;
	mul.lo.s32 	%r199, %r198, 5;
	mul.wide.u32 	%rd15, %r199, 4;
	add.s64 	%rd6, %rd5, %rd15;
	@%p4 bra 	$L__BB0_8;
	ld.global.u32 	%r200, [%rd6];
	xor.b32  	%r330, %r330, %r200;
	ld.global.u32 	%r201, [%rd6+4];
	xor.b32  	%r329, %r329, %r201;
	ld.global.u32 	%r202, [%rd6+8];
	xor.b32  	%r328, %r328, %r202;
	ld.global.u32 	%r203, [%rd6+12];
	xor.b32  	%r327, %r327, %r203;
	ld.global.u32 	%r204, [%rd6+16];
	xor.b32  	%r326, %r326, %r204;
$L__BB0_8:
	and.b32  	%r206, %r196, 2;
	setp.eq.s32 	%p5, %r206, 0;
	@%p5 bra 	$L__BB0_10;
	ld.global.u32 	%r207, [%rd6+20];
	xor.b32  	%r330, %r330, %r207;
	ld.global.u32 	%r208, [%rd6+24];
	xor.b32  	%r329, %r329, %r208;
	ld.global.u32 	%r209, [%rd6+28];
	xor.b32  	%r328, %r328, %r209;
	ld.global.u32 	%r210, [%rd6+32];
	xor.b32  	%r327, %r327, %r210;
	ld.global.u32 	%r211, [%rd6+36];
	xor.b32  	%r326, %r326, %r211;
$L__BB0_10:
	and.b32  	%r213, %r196, 4;
	setp.eq.s32 	%p6, %r213, 0;
	@%p6 bra 	$L__BB0_12;
	ld.global.u32 	%r214, [%rd6+40];
	xor.b32  	%r330, %r330, %r214;
	ld.global.u32 	%r215, [%rd6+44];
	xor.b32  	%r329, %r329, %r215;
	ld.global.u32 	%r216, [%rd6+48];
	xor.b32  	%r328, %r328, %r216;
	ld.global.u32 	%r217, [%rd6+52];
	xor.b32  	%r327, %r327, %r217;
	ld.global.u32 	%r218, [%rd6+56];
	xor.b32  	%r326, %r326, %r218;
$L__BB0_12:
	and.b32  	%r220, %r196, 8;
	setp.eq.s32 	%p7, %r220, 0;
	@%p7 bra 	$L__BB0_14;
	ld.global.u32 	%r221, [%rd6+60];
	xor.b32  	%r330, %r330, %r221;
	ld.global.u32 	%r222, [%rd6+64];
	xor.b32  	%r329, %r329, %r222;
	ld.global.u32 	%r223, [%rd6+68];
	xor.b32  	%r328, %r328, %r223;
	ld.global.u32 	%r224, [%rd6+72];
	xor.b32  	%r327, %r327, %r224;
	ld.global.u32 	%r225, [%rd6+76];
	xor.b32  	%r326, %r326, %r225;
$L__BB0_14:
	and.b32  	%r227, %r196, 16;
	setp.eq.s32 	%p8, %r227, 0;
	@%p8 bra 	$L__BB0_16;
	ld.global.u32 	%r228, [%rd6+80];
	xor.b32  	%r330, %r330, %r228;
	ld.global.u32 	%r229, [%rd6+84];
	xor.b32  	%r329, %r329, %r229;
	ld.global.u32 	%r230, [%rd6+88];
	xor.b32  	%r328, %r328, %r230;
	ld.global.u32 	%r231, [%rd6+92];
	xor.b32  	%r327, %r327, %r231;
	ld.global.u32 	%r232, [%rd6+96];
	xor.b32  	%r326, %r326, %r232;
$L__BB0_16:
	and.b32  	%r234, %r196, 32;
	setp.eq.s32 	%p9, %r234, 0;
	@%p9 bra 	$L__BB0_18;
	ld.global.u32 	%r235, [%rd6+100];
	xor.b32  	%r330, %r330, %r235;
	ld.global.u32 	%r236, [%rd6+104];
	xor.b32  	%r329, %r329, %r236;
	ld.global.u32 	%r237, [%rd6+108];
	xor.b32  	%r328, %r328, %r237;
	ld.global.u32 	%r238, [%rd6+112];
	xor.b32  	%r327, %r327, %r238;
	ld.global.u32 	%r239, [%rd6+116];
	xor.b32  	%r326, %r326, %r239;
$L__BB0_18:
	and.b32  	%r241, %r196, 64;
	setp.eq.s32 	%p10, %r241, 0;
	@%p10 bra 	$L__BB0_20;
	ld.global.u32 	%r242, [%rd6+120];
	xor.b32  	%r330, %r330, %r242;
	ld.global.u32 	%r243, [%rd6+124];
	xor.b32  	%r329, %r329, %r243;
	ld.global.u32 	%r244, [%rd6+128];
	xor.b32  	%r328, %r328, %r244;
	ld.global.u32 	%r245, [%rd6+132];
	xor.b32  	%r327, %r327, %r245;
	ld.global.u32 	%r246, [%rd6+136];
	xor.b32  	%r326, %r326, %r246;
$L__BB0_20:
	and.b32  	%r248, %r196, 128;
	setp.eq.s32 	%p11, %r248, 0;
	@%p11 bra 	$L__BB0_22;
	ld.global.u32 	%r249, [%rd6+140];
	xor.b32  	%r330, %r330, %r249;
	ld.global.u32 	%r250, [%rd6+144];
	xor.b32  	%r329, %r329, %r250;
	ld.global.u32 	%r251, [%rd6+148];
	xor.b32  	%r328, %r328, %r251;
	ld.global.u32 	%r252, [%rd6+152];
	xor.b32  	%r327, %r327, %r252;
	ld.global.u32 	%r253, [%rd6+156];
	xor.b32  	%r326, %r326, %r253;
$L__BB0_22:
	and.b32  	%r255, %r196, 256;
	setp.eq.s32 	%p12, %r255, 0;
	@%p12 bra 	$L__BB0_24;
	ld.global.u32 	%r256, [%rd6+160];
	xor.b32  	%r330, %r330, %r256;
	ld.global.u32 	%r257, [%rd6+164];
	xor.b32  	%r329, %r329, %r257;
	ld.global.u32 	%r258, [%rd6+168];
	xor.b32  	%r328, %r328, %r258;
	ld.global.u32 	%r259, [%rd6+172];
	xor.b32  	%r327, %r327, %r259;
	ld.global.u32 	%r260, [%rd6+176];
	xor.b32  	%r326, %r326, %r260;
$L__BB0_24:
	and.b32  	%r262, %r196, 512;
	setp.eq.s32 	%p13, %r262, 0;
	@%p13 bra 	$L__BB0_26;
	ld.global.u32 	%r263, [%rd6+180];
	xor.b32  	%r330, %r330, %r263;
	ld.global.u32 	%r264, [%rd6+184];
	xor.b32  	%r329, %r329, %r264;
	ld.global.u32 	%r265, [%rd6+188];
	xor.b32  	%r328, %r328, %r265;
	ld.global.u32 	%r266, [%rd6+192];
	xor.b32  	%r327, %r327, %r266;
	ld.global.u32 	%r267, [%rd6+196];
	xor.b32  	%r326, %r326, %r267;
$L__BB0_26:
	and.b32  	%r269, %r196, 1024;
	setp.eq.s32 	%p14, %r269, 0;
	@%p14 bra 	$L__BB0_28;
	ld.global.u32 	%r270, [%rd6+200];
	xor.b32  	%r330, %r330, %r270;
	ld.global.u32 	%r271, [%rd6+204];
	xor.b32  	%r329, %r329, %r271;
	ld.global.u32 	%r272, [%rd6+208];
	xor.b32  	%r328, %r328, %r272;
	ld.global.u32 	%r273, [%rd6+212];
	xor.b32  	%r327, %r327, %r273;
	ld.global.u32 	%r274, [%rd6+216];
	xor.b32  	%r326, %r326, %r274;
$L__BB0_28:
	and.b32  	%r276, %r196, 2048;
	setp.eq.s32 	%p15, %r276, 0;
	@%p15 bra 	$L__BB0_30;
	ld.global.u32 	%r277, [%rd6+220];
	xor.b32  	%r330, %r330, %r277;
	ld.global.u32 	%r278, [%rd6+224];
	xor.b32  	%r329, %r329, %r278;
	ld.global.u32 	%r279, [%rd6+228];
	xor.b32  	%r328, %r328, %r279;
	ld.global.u32 	%r280, [%rd6+232];
	xor.b32  	%r327, %r327, %r280;
	ld.global.u32 	%r281, [%rd6+236];
	xor.b32  	%r326, %r326, %r281;
$L__BB0_30:
	and.b32  	%r283, %r196, 4096;
	setp.eq.s32 	%p16, %r283, 0;
	@%p16 bra 	$L__BB0_32;
	ld.global.u32 	%r284, [%rd6+240];
	xor.b32  	%r330, %r330, %r284;
	ld.global.u32 	%r285, [%rd6+244];
	xor.b32  	%r329, %r329, %r285;
	ld.global.u32 	%r286, [%rd6+248];
	xor.b32  	%r328, %r328, %r286;
	ld.global.u32 	%r287, [%rd6+252];
	xor.b32  	%r327, %r327, %r287;
	ld.global.u32 	%r288, [%rd6+256];
	xor.b32  	%r326, %r326, %r288;
$L__BB0_32:
	and.b32  	%r290, %r196, 8192;
	setp.eq.s32 	%p17, %r290, 0;
	@%p17 bra 	$L__BB0_34;
	ld.global.u32 	%r291, [%rd6+260];
	xor.b32  	%r330, %r330, %r291;
	ld.global.u32 	%r292, [%rd6+264];
	xor.b32  	%r329, %r329, %r292;
	ld.global.u32 	%r293, [%rd6+268];
	xor.b32  	%r328, %r328, %r293;
	ld.global.u32 	%r294, [%rd6+272];
	xor.b32  	%r327, %r327, %r294;
	ld.global.u32 	%r295, [%rd6+276];
	xor.b32  	%r326, %r326, %r295;
$L__BB0_34:
	and.b32  	%r297, %r196, 16384;
	setp.eq.s32 	%p18, %r297, 0;
	@%p18 bra 	$L__BB0_36;
	ld.global.u32 	%r298, [%rd6+280];
	xor.b32  	%r330, %r330, %r298;
	ld.global.u32 	%r299, [%rd6+284];
	xor.b32  	%r329, %r329, %r299;
	ld.global.u32 	%r300, [%rd6+288];
	xor.b32  	%r328, %r328, %r300;
	ld.global.u32 	%r301, [%rd6+292];
	xor.b32  	%r327, %r327, %r301;
	ld.global.u32 	%r302, [%rd6+296];
	xor.b32  	%r326, %r326, %r302;
$L__BB0_36:
	and.b32  	%r304, %r196, 32768;
	setp.eq.s32 	%p19, %r304, 0;
	@%p19 bra 	$L__BB0_38;
	ld.global.u32 	%r305, [%rd6+300];
	xor.b32  	%r330, %r330, %r305;
	ld.global.u32 	%r306, [%rd6+304];
	xor.b32  	%r329, %r329, %r306;
	ld.global.u32 	%r307, [%rd6+308];
	xor.b32  	%r328, %r328, %r307;
	ld.global.u32 	%r308, [%rd6+312];
	xor.b32  	%r327, %r327, %r308;
	ld.global.u32 	%r309, [%rd6+316];
	xor.b32  	%r326, %r326, %r309;
$L__BB0_38:
	add.s32 	%r325, %r325, 16;
	setp.ne.s32 	%p20, %r325, 32;
	@%p20 bra 	$L__BB0_6;
	mad.lo.s32 	%r310, %r319, -31, %r11;
	add.s32 	%r319, %r310, 1;
	setp.ne.s32 	%p21, %r319, 5;
	@%p21 bra 	$L__BB0_5;
	st.global.u32 	[%rd2+4], %r330;
	st.global.u32 	[%rd2+8], %r329;
	st.global.u32 	[%rd2+12], %r328;
	st.global.u32 	[%rd2+16], %r327;
	st.global.u32 	[%rd2+20], %r326;
	add.s32 	%r313, %r313, 1;
	setp.lt.u32 	%p22, %r313, %r2;
	@%p22 bra 	$L__BB0_4;
$L__BB0_41:
	shr.u64 	%rd7, %rd17, 2;
	add.s32 	%r312, %r312, 1;
	setp.gt.u64 	%p23, %rd17, 3;
	mov.u64 	%rd17, %rd7;
	@%p23 bra 	$L__BB0_2;
$L__BB0_42:
	mov.b32 	%r311, 0;
	st.global.v2.u32 	[%rd2+24], {%r311, %r311};
	st.global.u32 	[%rd2+32], %r311;
	mov.b64 	%rd16, 0;
	st.global.u64 	[%rd2+40], %rd16;
	ret;

}
	// .globl	_Z8SimulatePdiP17curandStateXORWOWP7setting
.visible .entry _Z8SimulatePdiP17curandStateXORWOWP7setting(
	.param .u64 .ptr .align 1 _Z8SimulatePdiP17curandStateXORWOWP7setting_param_0,
	.param .u32 _Z8SimulatePdiP17curandStateXORWOWP7setting_param_1,
	.param .u64 .ptr .align 1 _Z8SimulatePdiP17curandStateXORWOWP7setting_param_2,
	.param .u64 .ptr .align 1 _Z8SimulatePdiP17curandStateXORWOWP7setting_param_3
)
{
	.reg .pred 	%p<63>;
	.reg .b32 	%r<163>;
	.reg .b32 	%f<9>;
	.reg .b64 	%rd<53>;
	.reg .b64 	%fd<136>;

	ld.param.u32 	%r68, [_Z8SimulatePdiP17curandStateXORWOWP7setting_param_1];
	ld.param.u64 	%rd23, [_Z8SimulatePdiP17curandStateXORWOWP7setting_param_2];
	ld.param.u64 	%rd24, [_Z8SimulatePdiP17curandStateXORWOWP7setting_param_3];
	mov.u32 	%r69, %ntid.x;
	mov.u32 	%r1, %ctaid.x;
	mov.u32 	%r2, %tid.x;
	mad.lo.s32 	%r3, %r69, %r1, %r2;
	setp.eq.s32 	%p2, %r68, 0;
	@%p2 bra 	$L__BB1_43;
	cvta.to.global.u64 	%rd1, %rd24;
	cvta.to.global.u64 	%rd26, %rd23;
	mul.wide.s32 	%rd27, %r3, 48;
	add.s64 	%rd2, %rd26, %rd27;
	mov.f64 	%fd47, 0d4000000000000000;
	{
	.reg .b32 %temp; 
	mov.b64 	{%temp, %r4}, %fd47;
	}
	and.b32  	%r5, %r4, 2146435072;
	setp.eq.s32 	%p3, %r5, 1062207488;
	setp.lt.s32 	%p4, %r4, 0;
	selp.b32 	%r6, 0, 2146435072, %p4;
	and.b32  	%r70, %r4, 2147483647;
	setp.ne.s32 	%p5, %r70, 1071644672;
	and.pred  	%p1, %p3, %p5;
	or.b32  	%r7, %r6, -2147483648;
	mov.f64 	%fd48, 0d4005BF0A8B145769;
	{
	.reg .b32 %temp; 
	mov.b64 	{%temp, %r8}, %fd48;
	}
	mov.b64 	%rd48, 0;
$L__BB1_2:
	ld.global.u32 	%r144, [%rd1+12];
	setp.eq.s32 	%p6, %r144, 0;
	@%p6 bra 	$L__BB1_42;
	mov.b64 	%rd49, 0;
$L__BB1_4:
	mov.u32 	%r71, %ntid.x;
	mad.lo.s32 	%r72, %r71, %r1, %r2;
	mul.lo.s32 	%r11, %r144, %r72;
	mul.lo.s32 	%r73, %r144, %r2;
	cvt.u64.u32 	%rd29, %r73;
	ld.global.s32 	%rd5, [%rd1+32];
	add.s64 	%rd30, %rd49, %rd29;
	add.s64 	%rd6, %rd30, -1;
	add.s64 	%rd7, %rd6, %rd5;
	or.b64  	%rd31, %rd7, %rd5;
	and.b64  	%rd32, %rd31, -4294967296;
	setp.ne.s64 	%p7, %rd32, 0;
	@%p7 bra 	$L__BB1_6;
	cvt.u32.u64 	%r74, %rd5;
	cvt.u32.u64 	%r75, %rd7;
	rem.u32 	%r76, %r75, %r74;
	cvt.u64.u32 	%rd50, %r76;
	bra.uni 	$L__BB1_7;
$L__BB1_6:
	rem.u64 	%rd50, %rd7, %rd5;
$L__BB1_7:
	cvt.u32.u64 	%r77, %rd5;
	mul.lo.s32 	%r12, %r77, %r1;
	cvt.u32.u64 	%r13, %rd50;
	add.s64 	%rd11, %rd49, 1;
	add.s64 	%rd12, %rd6, 2;
	or.b64  	%rd33, %rd12, %rd5;
	and.b64  	%rd34, %rd33, -4294967296;
	setp.ne.s64 	%p8, %rd34, 0;
	@%p8 bra 	$L__BB1_9;
	cvt.u32.u64 	%r79, %rd12;
	rem.u32 	%r80, %r79, %r77;
	cvt.u64.u32 	%rd51, %r80;
	bra.uni 	$L__BB1_10;
$L__BB1_9:
	rem.u64 	%rd51, %rd12, %rd5;
$L__BB1_10:
	cvt.u32.u64 	%r81, %rd51;
	add.s32 	%r14, %r12, %r81;
	ld.global.u32 	%r82, [%rd1+16];
	setp.eq.s32 	%p9, %r82, 0;
	@%p9 bra 	$L__BB1_41;
	ld.param.u64 	%rd47, [_Z8SimulatePdiP17curandStateXORWOWP7setting_param_0];
	cvt.u32.u64 	%r83, %rd49;
	add.s32 	%r84, %r11, %r83;
	cvta.to.global.u64 	%rd36, %rd47;
	mul.wide.s32 	%rd37, %r84, 8;
	add.s64 	%rd16, %rd36, %rd37;
	add.s32 	%r85, %r12, %r13;
	mul.wide.s32 	%rd38, %r85, 8;
	add.s64 	%rd17, %rd36, %rd38;
	mul.wide.s32 	%rd39, %r14, 8;
	add.s64 	%rd18, %rd36, %rd39;
	ld.global.v2.u32 	{%r145, %r146}, [%rd2];
	ld.global.v2.u32 	{%r154, %r160}, [%rd2+8];
	ld.global.v2.u32 	{%r159, %r158}, [%rd2+16];
	ld.global.v2.u32 	{%r15, %r16}, [%rd2+24];
	ld.global.f32 	%f1, [%rd2+32];
	ld.global.f64 	%fd1, [%rd2+40];
	mov.b64 	%rd52, 0;
$L__BB1_12:
	setp.lt.s32 	%p10, %r4, 0;
	setp.eq.s32 	%p11, %r5, 1062207488;
	ld.global.f64 	%fd4, [%rd16];
	ld.global.f64 	%fd49, [%rd1+96];
	sub.f64 	%fd50, %fd4, %fd49;
	add.f64 	%fd51, %fd4, %fd49;
	shr.u32 	%r86, %r146, 2;
	xor.b32  	%r87, %r86, %r146;
	shl.b32 	%r88, %r158, 4;
	shl.b32 	%r89, %r87, 1;
	xor.b32  	%r90, %r88, %r89;
	xor.b32  	%r91, %r90, %r158;
	xor.b32  	%r157, %r91, %r87;
	add.s32 	%r161, %r145, 362437;
	add.s32 	%r92, %r157, %r161;
	cvt.rn.f32.u32 	%f5, %r92;
	fma.rn.f32 	%f6, %f5, 0f2F800000, 0f2F000000;
	cvt.f64.f32 	%fd52, %f6;
	sub.f64 	%fd53, %fd51, %fd50;
	fma.rn.f64 	%fd5, %fd53, %fd52, %fd50;
	ld.global.f64 	%fd54, [%rd1+64];
	mul.f64 	%fd6, %fd54, 0d3FE0000000000000;
	ld.global.f64 	%fd7, [%rd18];
	sub.f64 	%fd8, %fd7, %fd5;
	{
	.reg .b32 %temp; 
	mov.b64 	{%temp, %r40}, %fd8;
	}
	abs.f64 	%fd9, %fd8;
	{ // callseq 0, 0
	.param .b64 param0;
	st.param.f64 	[param0], %fd9;
	.param .b64 param1;
	st.param.f64 	[param1], 0d4000000000000000;
	.param .b64 retval0;
	call.uni (retval0), 
	__internal_accurate_pow, 
	(
	param0, 
	param1
	);
	ld.param.f64 	%fd55, [retval0];
	} // callseq 0
	setp.lt.s32 	%p13, %r40, 0;
	neg.f64 	%fd57, %fd55;
	selp.f64 	%fd58, %fd57, %fd55, %p11;
	selp.f64 	%fd59, %fd58, %fd55, %p13;
	setp.eq.f64 	%p14, %fd8, 0d0000000000000000;
	selp.b32 	%r93, %r40, 0, %p11;
	or.b32  	%r94, %r93, 2146435072;
	selp.b32 	%r95, %r94, %r93, %p10;
	mov.b32 	%r96, 0;
	mov.b64 	%fd60, {%r96, %r95};
	selp.f64 	%fd131, %fd60, %fd59, %p14;
	add.f64 	%fd61, %fd8, 0d4000000000000000;
	{
	.reg .b32 %temp; 
	mov.b64 	{%temp, %r97}, %fd61;
	}
	and.b32  	%r98, %r97, 2146435072;
	setp.ne.s32 	%p15, %r98, 2146435072;
	@%p15 bra 	$L__BB1_17;
	setp.num.f64 	%p16, %fd8, %fd8;
	@%p16 bra 	$L__BB1_15;
	mov.f64 	%fd62, 0d4000000000000000;
	add.rn.f64 	%fd131, %fd8, %fd62;
	bra.uni 	$L__BB1_17;
$L__BB1_15:
	setp.neu.f64 	%p17, %fd9, 0d7FF0000000000000;
	@%p17 bra 	$L__BB1_17;
	selp.b32 	%r99, %r7, %r6, %p1;
	selp.b32 	%r100, %r99, %r6, %p13;
	mov.b32 	%r101, 0;
	mov.b64 	%fd131, {%r101, %r100};
$L__BB1_17:
	setp.eq.f64 	%p22, %fd8, 0d3FF0000000000000;
	selp.f64 	%fd14, 0d3FF0000000000000, %fd131, %p22;
	ld.global.f64 	%fd15, [%rd17];
	sub.f64 	%fd16, %fd5, %fd15;
	{
	.reg .b32 %temp; 
	mov.b64 	{%temp, %r41}, %fd16;
	}
	abs.f64 	%fd17, %fd16;
	{ // callseq 1, 0
	.param .b64 param0;
	st.param.f64 	[param0], %fd17;
	.param .b64 param1;
	st.param.f64 	[param1], 0d4000000000000000;
	.param .b64 retval0;
	call.uni (retval0), 
	__internal_accurate_pow, 
	(
	param0, 
	param1
	);
	ld.param.f64 	%fd63, [retval0];
	} // callseq 1
	setp.lt.s32 	%p23, %r41, 0;
	neg.f64 	%fd65, %fd63;
	selp.f64 	%fd66, %fd65, %fd63, %p11;
	selp.f64 	%fd67, %fd66, %fd63, %p23;
	setp.eq.f64 	%p24, %fd16, 0d0000000000000000;
	selp.b32 	%r102, %r41, 0, %p11;
	or.b32  	%r103, %r102, 2146435072;
	selp.b32 	%r104, %r103, %r102, %p10;
	mov.b32 	%r105, 0;
	mov.b64 	%fd68, {%r105, %r104};
	selp.f64 	%fd132, %fd68, %fd67, %p24;
	add.f64 	%fd69, %fd16, 0d4000000000000000;
	{
	.reg .b32 %temp; 
	mov.b64 	{%temp, %r106}, %fd69;
	}
	and.b32  	%r107, %r106, 2146435072;
	setp.ne.s32 	%p25, %r107, 2146435072;
	@%p25 bra 	$L__BB1_22;
	setp.num.f64 	%p26, %fd16, %fd16;
	@%p26 bra 	$L__BB1_20;
	mov.f64 	%fd70, 0d4000000000000000;
	add.rn.f64 	%fd132, %fd16, %fd70;
	bra.uni 	$L__BB1_22;
$L__BB1_20:
	setp.neu.f64 	%p27, %fd17, 0d7FF0000000000000;
	@%p27 bra 	$L__BB1_22;
	selp.b32 	%r108, %r7, %r6, %p1;
	selp.b32 	%r109, %r108, %r6, %p23;
	mov.b32 	%r110, 0;
	mov.b64 	%fd132, {%r110, %r109};
$L__BB1_22:
	setp.eq.f64 	%p32, %fd16, 0d3FF0000000000000;
	selp.f64 	%fd71, 0d3FF0000000000000, %fd132, %p32;
	add.f64 	%fd72, %fd14, %fd71;
	mul.f64 	%fd73, %fd6, %fd72;
	ld.global.f64 	%fd22, [%rd1+56];
	div.rn.f64 	%fd74, %fd73, %fd22;
	ld.global.f64 	%fd23, [%rd1+80];
	mul.f64 	%fd75, %fd5, %fd23;
	mul.f64 	%fd76, %fd5, %fd75;
	ld.global.f64 	%fd24, [%rd1+72];
	mul.f64 	%fd77, %fd5, %fd24;
	mul.f64 	%fd78, %fd5, %fd77;
	mul.f64 	%fd79, %fd5, %fd78;
	mul.f64 	%fd80, %fd5, %fd79;
	fma.rn.f64 	%fd81, %fd76, 0d3FE0000000000000, %fd80;
	mul.f64 	%fd82, %fd23, %fd15;
	mul.f64 	%fd83, %fd15, %fd82;
	mul.f64 	%fd84, %fd15, %fd24;
	mul.f64 	%fd85, %fd15, %fd84;
	mul.f64 	%fd86, %fd15, %fd85;
	mul.f64 	%fd87, %fd15, %fd86;
	fma.rn.f64 	%fd25, %fd83, 0d3FE0000000000000, %fd87;
	add.f64 	%fd88, %fd81, %fd25;
	fma.rn.f64 	%fd26, %fd22, %fd88, %fd74;
	sub.f64 	%fd27, %fd7, %fd4;
	{
	.reg .b32 %temp; 
	mov.b64 	{%temp, %r42}, %fd27;
	}
	abs.f64 	%fd28, %fd27;
	{ // callseq 2, 0
	.param .b64 param0;
	st.param.f64 	[param0], %fd28;
	.param .b64 param1;
	st.param.f64 	[param1], 0d4000000000000000;
	.param .b64 retval0;
	call.uni (retval0), 
	__internal_accurate_pow, 
	(
	param0, 
	param1
	);
	ld.param.f64 	%fd89, [retval0];
	} // callseq 2
	setp.lt.s32 	%p33, %r42, 0;
	neg.f64 	%fd91, %fd89;
	selp.f64 	%fd92, %fd91, %fd89, %p11;
	selp.f64 	%fd93, %fd92, %fd89, %p33;
	setp.eq.f64 	%p34, %fd27, 0d0000000000000000;
	selp.b32 	%r111, %r42, 0, %p11;
	or.b32  	%r112, %r111, 2146435072;
	selp.b32 	%r113, %r112, %r111, %p10;
	mov.b32 	%r114, 0;
	mov.b64 	%fd94, {%r114, %r113};
	selp.f64 	%fd133, %fd94, %fd93, %p34;
	add.f64 	%fd95, %fd27, 0d4000000000000000;
	{
	.reg .b32 %temp; 
	mov.b64 	{%temp, %r115}, %fd95;
	}
	and.b32  	%r116, %r115, 2146435072;
	setp.ne.s32 	%p35, %r116, 2146435072;
	@%p35 bra 	$L__BB1_27;
	setp.num.f64 	%p36, %fd27, %fd27;
	@%p36 bra 	$L__BB1_25;
	mov.f64 	%fd96, 0d4000000000000000;
	add.rn.f64 	%fd133, %fd27, %fd96;
	bra.uni 	$L__BB1_27;
$L__BB1_25:
	setp.neu.f64 	%p37, %fd28, 0d7FF0000000000000;
	@%p37 bra 	$L__BB1_27;
	selp.b32 	%r117, %r7, %r6, %p1;
	selp.b32 	%r118, %r117, %r6, %p33;
	mov.b32 	%r119, 0;
	mov.b64 	%fd133, {%r119, %r118};
$L__BB1_27:
	setp.eq.f64 	%p42, %fd27, 0d3FF0000000000000;
	selp.f64 	%fd33, 0d3FF0000000000000, %fd133, %p42;
	sub.f64 	%fd34, %fd4, %fd15;
	{
	.reg .b32 %temp; 
	mov.b64 	{%temp, %r43}, %fd34;
	}
	abs.f64 	%fd35, %fd34;
	{ // callseq 3, 0
	.param .b64 param0;
	st.param.f64 	[param0], %fd35;
	.param .b64 param1;
	st.param.f64 	[param1], 0d4000000000000000;
	.param .b64 retval0;
	call.uni (retval0), 
	__internal_accurate_pow, 
	(
	param0, 
	param1
	);
	ld.param.f64 	%fd97, [retval0];
	} // callseq 3
	setp.lt.s32 	%p43, %r43, 0;
	neg.f64 	%fd99, %fd97;
	selp.f64 	%fd100, %fd99, %fd97, %p11;
	selp.f64 	%fd101, %fd100, %fd97, %p43;
	setp.eq.f64 	%p44, %fd34, 0d0000000000000000;
	selp.b32 	%r120, %r43, 0, %p11;
	or.b32  	%r121, %r120, 2146435072;
	selp.b32 	%r122, %r121, %r120, %p10;
	mov.b32 	%r123, 0;
	mov.b64 	%fd102, {%r123, %r122};
	selp.f64 	%fd134, %fd102, %fd101, %p44;
	add.f64 	%fd103, %fd34, 0d4000000000000000;
	{
	.reg .b32 %temp; 
	mov.b64 	{%temp, %r124}, %fd103;
	}
	and.b32  	%r125, %r124, 2146435072;
	setp.ne.s32 	%p45, %r125, 2146435072;
	@%p45 bra 	$L__BB1_32;
	setp.num.f64 	%p46, %fd34, %fd34;
	@%p46 bra 	$L__BB1_30;
	mov.f64 	%fd104, 0d4000000000000000;
	add.rn.f64 	%fd134, %fd34, %fd104;
	bra.uni 	$L__BB1_32;
$L__BB1_30:
	setp.neu.f64 	%p47, %fd35, 0d7FF0000000000000;
	@%p47 bra 	$L__BB1_32;
	selp.b32 	%r126, %r7, %r6, %p1;
	selp.b32 	%r127, %r126, %r6, %p43;
	mov.b32 	%r128, 0;
	mov.b64 	%fd134, {%r128, %r127};
$L__BB1_32:
	setp.eq.f64 	%p49, %fd34, 0d3FF0000000000000;
	selp.f64 	%fd105, 0d3FF0000000000000, %fd134, %p49;
	add.f64 	%fd106, %fd33, %fd105;
	mul.f64 	%fd107, %fd6, %fd106;
	div.rn.f64 	%fd108, %fd107, %fd22;
	mul.f64 	%fd109, %fd4, %fd23;
	mul.f64 	%fd110, %fd4, %fd109;
	mul.f64 	%fd111, %fd4, %fd24;
	mul.f64 	%fd112, %fd4, %fd111;
	mul.f64 	%fd113, %fd4, %fd112;
	mul.f64 	%fd114, %fd4, %fd113;
	fma.rn.f64 	%fd115, %fd110, 0d3FE0000000000000, %fd114;
	add.f64 	%fd116, %fd115, %fd25;
	fma.rn.f64 	%fd117, %fd22, %fd116, %fd108;
	sub.f64 	%fd40, %fd26, %fd117;
	setp.lt.f64 	%p50, %fd40, 0d0000000000000000;
	mov.u32 	%r151, %r158;
	mov.u32 	%r152, %r159;
	mov.u32 	%r153, %r160;
	mov.u32 	%r162, %r157;
	@%p50 bra 	$L__BB1_39;
	setp.lt.s32 	%p51, %r8, 0;
	neg.f64 	%fd41, %fd40;
	{
	.reg .b32 %temp; 
	mov.b64 	{%temp, %r44}, %fd41;
	}
	shr.u32 	%r129, %r44, 20;
	and.b32  	%r130, %r129, 2047;
	add.s32 	%r131, %r130, -1012;
	mov.b64 	%rd40, %fd41;
	shl.b64 	%rd41, %rd40, %r131;
	setp.eq.s64 	%p52, %rd41, -9223372036854775808;
	{ // callseq 4, 0
	.param .b64 param0;
	st.param.f64 	[param0], 0d4005BF0A8B145769;
	.param .b64 param1;
	st.param.f64 	[param1], %fd41;
	.param .b64 retval0;
	call.uni (retval0), 
	__internal_accurate_pow, 
	(
	param0, 
	param1
	);
	ld.param.f64 	%fd118, [retval0];
	} // callseq 4
	neg.f64 	%fd120, %fd118;
	selp.f64 	%fd121, %fd120, %fd118, %p52;
	selp.f64 	%fd122, %fd121, %fd118, %p51;
	cvt.rzi.f64.f64 	%fd123, %fd41;
	setp.neu.f64 	%p53, %fd123, %fd41;
	selp.f64 	%fd124, 0dFFF8000000000000, %fd122, %p53;
	selp.f64 	%fd135, %fd124, %fd122, %p51;
	mov.f64 	%fd125, 0d4005BF0A8B145769;
	sub.f64 	%fd126, %fd125, %fd40;
	{
	.reg .b32 %temp; 
	mov.b64 	{%temp, %r132}, %fd126;
	}
	and.b32  	%r133, %r132, 2146435072;
	setp.ne.s32 	%p54, %r133, 2146435072;
	@%p54 bra 	$L__BB1_38;
	setp.num.f64 	%p55, %fd40, %fd40;
	@%p55 bra 	$L__BB1_36;
	mov.f64 	%fd128, 0d4005BF0A8B145769;
	add.rn.f64 	%fd135, %fd128, %fd41;
	bra.uni 	$L__BB1_38;
$L__BB1_36:
	abs.f64 	%fd127, %fd40;
	setp.neu.f64 	%p56, %fd127, 0d7FF0000000000000;
	@%p56 bra 	$L__BB1_38;
	setp.lt.s32 	%p57, %r44, 0;
	selp.b32 	%r134, 0, 2146435072, %p57;
	mov.b32 	%r135, 0;
	mov.b64 	%fd135, {%r135, %r134};
$L__BB1_38:
	setp.eq.f64 	%p58, %fd40, 0d0000000000000000;
	selp.f64 	%fd129, 0d3FF0000000000000, %fd135, %p58;
	shr.u32 	%r136, %r154, 2;
	xor.b32  	%r137, %r136, %r154;
	shl.b32 	%r138, %r157, 4;
	shl.b32 	%r139, %r137, 1;
	xor.b32  	%r140, %r139, %r138;
	xor.b32  	%r141, %r140, %r137;
	xor.b32  	%r162, %r141, %r157;
	add.s32 	%r161, %r145, 724874;
	add.s32 	%r142, %r162, %r161;
	cvt.rn.f32.u32 	%f7, %r142;
	fma.rn.f32 	%f8, %f7, 0f2F800000, 0f2F000000;
	cvt.f64.f32 	%fd130, %f8;
	setp.leu.f64 	%p59, %fd129, %fd130;
	mov.u32 	%r151, %r157;
	mov.u32 	%r152, %r158;
	mov.u32 	%r153, %r159;
	mov.u32 	%r154, %r160;
	@%p59 bra 	$L__BB1_40;
$L__BB1_39:
	st.global.f64 	[%rd16], %fd5;
	mov.u32 	%r157, %r151;
	mov.u32 	%r158, %r152;
	mov.u32 	%r159, %r153;
	mov.u32 	%r160, %r154;
$L__BB1_40:
	st.global.v2.u32 	[%rd2], {%r161, %r160};
	st.global.v2.u32 	[%rd2+8], {%r159, %r158};
	st.global.v2.u32 	[%rd2+16], {%r157, %r162};
	st.global.v2.u32 	[%rd2+24], {%r15, %r16};
	st.global.f32 	[%rd2+32], %f1;
	st.global.f64 	[%rd2+40], %fd1;
	add.s64 	%rd52, %rd52, 1;
	ld.global.s32 	%rd43, [%rd1+16];
	setp.lt.u64 	%p60, %rd52, %rd43;
	mov.u32 	%r145, %r161;
	mov.u32 	%r146, %r160;
	mov.u32 	%r154, %r159;
	mov.u32 	%r160, %r158;
	mov.u32 	%r159, %r157;
	mov.u32 	%r158, %r162;
	@%p60 bra 	$L__BB1_12;
$L__BB1_41:
	// begin inline asm
	mov.u64 	%rd44, %clock64;
	// end inline asm
	ld.global.u32 	%r144, [%rd1+12];
	cvt.s64.s32 	%rd45, %r144;
	setp.lt.u64 	%p61, %rd11, %rd45;
	mov.u64 	%rd49, %rd11;
	@%p61 bra 	$L__BB1_4;
$L__BB1_42:
	ld.param.u32 	%r143, [_Z8SimulatePdiP17curandStateXORWOWP7setting_param_1];
	bar.sync 	0;
	add.s64 	%rd48, %rd48, 1;
	cvt.s64.s32 	%rd46, %r143;
	setp.ne.s64 	%p62, %rd48, %rd46;
	@%p62 bra 	$L__BB1_2;
$L__BB1_43:
	ret;

}
	// .globl	_Z11print_sitesPd
.visible .entry _Z11print_sitesPd(
	.param .u64 .ptr .align 1 _Z11print_sitesPd_param_0
)
{
	.local .align 16 .b8 	__local_depot2[16];
	.reg .b64 	%SP;
	.reg .b64 	%SPL;
	.reg .b32 	%r<7>;
	.reg .b64 	%rd<9>;
	.reg .b64 	%fd<2>;

	mov.u64 	%SPL, __local_depot2;
	cvta.local.u64 	%SP, %SPL;
	ld.param.u64 	%rd1, [_Z11print_sitesPd_param_0];
	cvta.to.global.u64 	%rd2, %rd1;
	add.u64 	%rd3, %SP, 0;
	add.u64 	%rd4, %SPL, 0;
	mov.u32 	%r1, %ntid.x;
	mov.u32 	%r2, %ctaid.x;
	mov.u32 	%r3, %tid.x;
	mad.lo.s32 	%r4, %r1, %r2, %r3;
	mul.wide.u32 	%rd5, %r4, 8;
	add.s64 	%rd6, %rd2, %rd5;
	ld.global.f64 	%fd1, [%rd6];
	st.local.u32 	[%rd4], %r4;
	st.local.f64 	[%rd4+8], %fd1;
	mov.u64 	%rd7, $str$1;
	cvta.global.u64 	%rd8, %rd7;
	{ // callseq 5, 0
	.param .b64 param0;
	st.param.b64 	[param0], %rd8;
	.param .b64 param1;
	st.param.b64 	[param1], %rd3;
	.param .b32 retval0;
	call.uni (retval0), 
	vprintf, 
	(
	param0, 
	param1
	);
	ld.param.b32 	%r5, [retval0];
	} // callseq 5
	ret;

}
	// .globl	_Z16initial_ensamblePdP17curandStateXORWOWP7setting
.visible .entry _Z16initial_ensamblePdP17curandStateXORWOWP7setting(
	.param .u64 .ptr .align 1 _Z16initial_ensamblePdP17curandStateXORWOWP7setting_param_0,
	.param .u64 .ptr .align 1 _Z16initial_ensamblePdP17curandStateXORWOWP7setting_param_1,
	.param .u64 .ptr .align 1 _Z16initial_ensamblePdP17curandStateXORWOWP7setting_param_2
)
{
	.reg .pred 	%p<3>;
	.reg .b32 	%r<23>;
	.reg .b32 	%f<3>;
	.reg .b64 	%rd<18>;
	.reg .b64 	%fd<3>;

	ld.param.u64 	%rd6, [_Z16initial_ensamblePdP17curandStateXORWOWP7setting_param_0];
	ld.param.u64 	%rd7, [_Z16initial_ensamblePdP17curandStateXORWOWP7setting_param_1];
	ld.param.u64 	%rd8, [_Z16initial_ensamblePdP17curandStateXORWOWP7setting_param_2];
	cvta.to.global.u64 	%rd1, %rd8;
	mov.u32 	%r2, %ntid.x;
	mov.u32 	%r3, %ctaid.x;
	mov.u32 	%r4, %tid.x;
	mad.lo.s32 	%r1, %r2, %r3, %r4;
	ld.global.u32 	%r5, [%rd1+12];
	setp.eq.s32 	%p1, %r5, 0;
	@%p1 bra 	$L__BB3_3;
	cvta.to.global.u64 	%rd10, %rd7;
	mul.wide.u32 	%rd11, %r1, 48;
	add.s64 	%rd2, %rd10, %rd11;
	cvta.to.global.u64 	%rd3, %rd6;
	mov.b64 	%rd17, 0;
$L__BB3_2:
	ld.global.v2.u32 	{%r6, %r7}, [%rd2];
	shr.u32 	%r8, %r7, 2;
	xor.b32  	%r9, %r8, %r7;
	ld.global.v2.u32 	{%r10, %r11}, [%rd2+8];
	ld.global.v2.u32 	{%r12, %r13}, [%rd2+16];
	st.global.v2.u32 	[%rd2+8], {%r11, %r12};
	shl.b32 	%r14, %r13, 4;
	shl.b32 	%r15, %r9, 1;
	xor.b32  	%r16, %r15, %r14;
	xor.b32  	%r17, %r16, %r9;
	xor.b32  	%r18, %r17, %r13;
	st.global.v2.u32 	[%rd2+16], {%r13, %r18};
	add.s32 	%r19, %r6, 362437;
	st.global.v2.u32 	[%rd2], {%r19, %r10};
	add.s32 	%r20, %r18, %r19;
	cvt.rn.f32.u32 	%f1, %r20;
	fma.rn.f32 	%f2, %f1, 0f2F800000, 0f2F000000;
	cvt.f64.f32 	%fd1, %f2;
	fma.rn.f64 	%fd2, %fd1, 0d4069000000000000, 0dC059000000000000;
	ld.global.u32 	%r21, [%rd1+12];
	mul.lo.s32 	%r22, %r21, %r1;
	cvt.u64.u32 	%rd12, %r22;
	add.s64 	%rd13, %rd17, %rd12;
	shl.b64 	%rd14, %rd13, 3;
	add.s64 	%rd15, %rd3, %rd14;
	st.global.f64 	[%rd15], %fd2;
	add.s64 	%rd17, %rd17, 1;
	ld.global.s32 	%rd16, [%rd1+12];
	setp.lt.u64 	%p2, %rd17, %rd16;
	@%p2 bra 	$L__BB3_2;
$L__BB3_3:
	ret;

}
.func  (.param .b64 func_retval0) __internal_accurate_pow(
	.param .b64 __internal_accurate_pow_param_0,
	.param .b64 __internal_accurate_pow_param_1
)
{
	.reg .pred 	%p<8>;
	.reg .b32 	%r<49>;
	.reg .b32 	%f<3>;
	.reg .b64 	%fd<109>;

	ld.param.f64 	%fd10, [__internal_accurate_pow_param_0];
	ld.param.f64 	%fd11, [__internal_accurate_pow_param_1];
	{
	.reg .b32 %temp; 
	mov.b64 	{%temp, %r46}, %fd10;
	}
	{
	.reg .b32 %temp; 
	mov.b64 	{%r45, %temp}, %fd10;
	}
	shr.u32 	%r47, %r46, 20;
	setp.gt.u32 	%p1, %r46, 1048575;
	@%p1 bra 	$L__BB4_2;
	mul.f64 	%fd12, %fd10, 0d4350000000000000;
	{
	.reg .b32 %temp; 
	mov.b64 	{%temp, %r46}, %fd12;
	}
	{
	.reg .b32 %temp; 
	mov.b64 	{%r45, %temp}, %fd12;
	}
	shr.u32 	%r16, %r46, 20;
	add.s32 	%r47, %r16, -54;
$L__BB4_2:
	add.s32 	%r48, %r47, -1023;
	and.b32  	%r17, %r46, -2146435073;
	or.b32  	%r18, %r17, 1072693248;
	mov.b64 	%fd107, {%r45, %r18};
	setp.lt.u32 	%p2, %r18, 1073127583;
	@%p2 bra 	$L__BB4_4;
	{
	.reg .b32 %temp; 
	mov.b64 	{%r19, %temp}, %fd107;
	}
	{
	.reg .b32 %temp; 
	mov.b64 	{%temp, %r20}, %fd107;
	}
	add.s32 	%r21, %r20, -1048576;
	mov.b64 	%fd107, {%r19, %r21};
	add.s32 	%r48, %r47, -1022;
$L__BB4_4:
	add.f64 	%fd13, %fd107, 0dBFF0000000000000;
	add.f64 	%fd14, %fd107, 0d3FF0000000000000;
	rcp.approx.ftz.f64 	%fd15, %fd14;
	neg.f64 	%fd16, %fd14;
	fma.rn.f64 	%fd17, %fd16, %fd15, 0d3FF0000000000000;
	fma.rn.f64 	%fd18, %fd17, %fd17, %fd17;
	fma.rn.f64 	%fd19, %fd18, %fd15, %fd15;
	mul.f64 	%fd20, %fd13, %fd19;
	fma.rn.f64 	%fd21, %fd13, %fd19, %fd20;
	mul.f64 	%fd22, %fd21, %fd21;
	fma.rn.f64 	%fd23, %fd22, 0d3EB0F5FF7D2CAFE2, 0d3ED0F5D241AD3B5A;
	fma.rn.f64 	%fd24, %fd23, %fd22, 0d3EF3B20A75488A3F;
	fma.rn.f64 	%fd25, %fd24, %fd22, 0d3F1745CDE4FAECD5;
	fma.rn.f64 	%fd26, %fd25, %fd22, 0d3F3C71C7258A578B;
	fma.rn.f64 	%fd27, %fd26, %fd22, 0d3F6249249242B910;
	fma.rn.f64 	%fd28, %fd27, %fd22, 0d3F89999999999DFB;
	sub.f64 	%fd29, %fd13, %fd21;
	add.f64 	%fd30, %fd29, %fd29;
	neg.f64 	%fd31, %fd21;
	fma.rn.f64 	%fd32, %fd31, %fd13, %fd30;
	mul.f64 	%fd33, %fd19, %fd32;
	fma.rn.f64 	%fd34, %fd22, %fd28, 0d3FB5555555555555;
	mov.f64 	%fd35, 0d3FB5555555555555;
	sub.f64 	%fd36, %fd35, %fd34;
	fma.rn.f64 	%fd37, %fd22, %fd28, %fd36;
	add.f64 	%fd38, %fd37, 0dBC46A4CB00B9E7B0;
	add.f64 	%fd39, %fd34, %fd38;
	sub.f64 	%fd40, %fd34, %fd39;
	add.f64 	%fd41, %fd38, %fd40;
	mul.rn.f64 	%fd42, %fd21, %fd21;
	neg.f64 	%fd43, %fd42;
	fma.rn.f64 	%fd44, %fd21, %fd21, %fd43;
	{
	.reg .b32 %temp; 
	mov.b64 	{%r22, %temp}, %fd33;
	}
	{
	.reg .b32 %temp; 
	mov.b64 	{%temp, %r23}, %fd33;
	}
	add.s32 	%r24, %r23, 1048576;
	mov.b64 	%fd45, {%r22, %r24};
	fma.rn.f64 	%fd46, %fd21, %fd45, %fd44;
	mul.rn.f64 	%fd47, %fd42, %fd21;
	neg.f64 	%fd48, %fd47;
	fma.rn.f64 	%fd49, %fd42, %fd21, %fd48;
	fma.rn.f64 	%fd50, %fd42, %fd33, %fd49;
	fma.rn.f64 	%fd51, %fd46, %fd21, %fd50;
	mul.rn.f64 	%fd52, %fd39, %fd47;
	neg.f64 	%fd53, %fd52;
	fma.rn.f64 	%fd54, %fd39, %fd47, %fd53;
	fma.rn.f64 	%fd55, %fd39, %fd51, %fd54;
	fma.rn.f64 	%fd56, %fd41, %fd47, %fd55;
	add.f64 	%fd57, %fd52, %fd56;
	sub.f64 	%fd58, %fd52, %fd57;
	add.f64 	%fd59, %fd56, %fd58;
	add.f64 	%fd60, %fd21, %fd57;
	sub.f64 	%fd61, %fd21, %fd60;
	add.f64 	%fd62, %fd57, %fd61;
	add.f64 	%fd63, %fd59, %fd62;
	add.f64 	%fd64, %fd33, %fd63;
	add.f64 	%fd65, %fd60, %fd64;
	sub.f64 	%fd66, %fd60, %fd65;
	add.f64 	%fd67, %fd64, %fd66;
	xor.b32  	%r25, %r48, -2147483648;
	mov.b32 	%r26, 1127219200;
	mov.b64 	%fd68, {%r25, %r26};
	mov.b32 	%r27, -2147483648;
	mov.b64 	%fd69, {%r27, %r26};
	sub.f64 	%fd70, %fd68, %fd69;
	fma.rn.f64 	%fd71, %fd70, 0d3FE62E42FEFA39EF, %fd65;
	fma.rn.f64 	%fd72, %fd70, 0dBFE62E42FEFA39EF, %fd71;
	sub.f64 	%fd73, %fd72, %fd65;
	sub.f64 	%fd74, %fd67, %fd73;
	fma.rn.f64 	%fd75, %fd70, 0d3C7ABC9E3B39803F, %fd74;
	add.f64 	%fd76, %fd71, %fd75;
	sub.f64 	%fd77, %fd71, %fd76;
	add.f64 	%fd78, %fd75, %fd77;
	{
	.reg .b32 %temp; 
	mov.b64 	{%temp, %r28}, %fd11;
	}
	{
	.reg .b32 %temp; 
	mov.b64 	{%r29, %temp}, %fd11;
	}
	shl.b32 	%r30, %r28, 1;
	setp.gt.u32 	%p3, %r30, -33554433;
	and.b32  	%r31, %r28, -15728641;
	selp.b32 	%r32, %r31, %r28, %p3;
	mov.b64 	%fd79, {%r29, %r32};
	mul.rn.f64 	%fd80, %fd76, %fd79;
	neg.f64 	%fd81, %fd80;
	fma.rn.f64 	%fd82, %fd76, %fd79, %fd81;
	fma.rn.f64 	%fd83, %fd78, %fd79, %fd82;
	add.f64 	%fd4, %fd80, %fd83;
	sub.f64 	%fd84, %fd80, %fd4;
	add.f64 	%fd5, %fd83, %fd84;
	fma.rn.f64 	%fd85, %fd4, 0d3FF71547652B82FE, 0d4338000000000000;
	{
	.reg .b32 %temp; 
	mov.b64 	{%r13, %temp}, %fd85;
	}
	mov.f64 	%fd86, 0dC338000000000000;
	add.rn.f64 	%fd87, %fd85, %fd86;
	fma.rn.f64 	%fd88, %fd87, 0dBFE62E42FEFA39EF, %fd4;
	fma.rn.f64 	%fd89, %fd87, 0dBC7ABC9E3B39803F, %fd88;
	fma.rn.f64 	%fd90, %fd89, 0d3E5ADE1569CE2BDF, 0d3E928AF3FCA213EA;
	fma.rn.f64 	%fd91, %fd90, %fd89, 0d3EC71DEE62401315;
	fma.rn.f64 	%fd92, %fd91, %fd89, 0d3EFA01997C89EB71;
	fma.rn.f64 	%fd93, %fd92, %fd89, 0d3F2A01A014761F65;
	fma.rn.f64 	%fd94, %fd93, %fd89, 0d3F56C16C1852B7AF;
	fma.rn.f64 	%fd95, %fd94, %fd89, 0d3F81111111122322;
	fma.rn.f64 	%fd96, %fd95, %fd89, 0d3FA55555555502A1;
	fma.rn.f64 	%fd97, %fd96, %fd89, 0d3FC5555555555511;
	fma.rn.f64 	%fd98, %fd97, %fd89, 0d3FE000000000000B;
	fma.rn.f64 	%fd99, %fd98, %fd89, 0d3FF0000000000000;
	fma.rn.f64 	%fd100, %fd99, %fd89, 0d3FF0000000000000;
	{
	.reg .b32 %temp; 
	mov.b64 	{%r14, %temp}, %fd100;
	}
	{
	.reg .b32 %temp; 
	mov.b64 	{%temp, %r15}, %fd100;
	}
	shl.b32 	%r33, %r13, 20;
	add.s32 	%r34, %r33, %r15;
	mov.b64 	%fd108, {%r14, %r34};
	{
	.reg .b32 %temp; 
	mov.b64 	{%temp, %r35}, %fd4;
	}
	mov.b32 	%f2, %r35;
	abs.f32 	%f1, %f2;
	setp.lt.f32 	%p4, %f1, 0f4086232B;
	@%p4 bra 	$L__BB4_7;
	setp.lt.f64 	%p5, %fd4, 0d0000000000000000;
	add.f64 	%fd101, %fd4, 0d7FF0000000000000;
	selp.f64 	%fd108, 0d0000000000000000, %fd101, %p5;
	setp.geu.f32 	%p6, %f1, 0f40874800;
	@%p6 bra 	$L__BB4_7;
	shr.u32 	%r36, %r13, 31;
	add.s32 	%r37, %r13, %r36;
	shr.s32 	%r38, %r37, 1;
	shl.b32 	%r39, %r38, 20;
	add.s32 	%r40, %r15, %r39;
	mov.b64 	%fd102, {%r14, %r40};
	sub.s32 	%r41, %r13, %r38;
	shl.b32 	%r42, %r41, 20;
	add.s32 	%r43, %r42, 1072693248;
	mov.b32 	%r44, 0;
	mov.b64 	%fd103, {%r44, %r43};
	mul.f64 	%fd108, %fd103, %fd102;
$L__BB4_7:
	abs.f64 	%fd104, %fd108;
	setp.eq.f64 	%p7, %fd104, 0d7FF0000000000000;
	fma.rn.f64 	%fd105, %fd108, %fd5, %fd108;
	selp.f64 	%fd106, %fd108, %fd105, %p7;
	st.param.f64 	[func_retval0], %fd106;
	ret;

}


// ===== COMPILED SASS (sm_100) =====

	.target	sm_100

	.elftype	@"ET_EXEC"


//--------------------- .note.nv.tkinfo           --------------------------
	.section	.note.nv.tkinfo,"",@"SHT_NOTE"
	.sectionflags	@"SHF_NOTE_NV_TKINFO"
	.tkinfo
        /*0018*/ 	.word	0x00000002
        /*0030*/ 	.string	""
        /*0030*/ 	.string	"ptxas"
        /*0030*/ 	.string	"Cuda compilation tools, release 13.0, V13.0.88"
        /*0030*/ 	.string	"Build cuda_13.0.r13.0/compiler.36424714_0"
        /*0030*/ 	.string	"-arch sm_100 -m 64 "



//--------------------- .note.nv.cuinfo           --------------------------
	.section	.note.nv.cuinfo,"",@"SHT_NOTE"
	.sectionflags	@"SHF_NOTE_NV_CUINFO"
        /*0018*/ 	.short	0x0002
        /*001a*/ 	.short	0x0064
        /*001c*/ 	.short	0x0082
	.zero		2


//--------------------- .nv.info                  --------------------------
	.section	.nv.info,"",@"SHT_CUDA_INFO"
	.align	4


	//----- nvinfo : EIATTR_REGCOUNT
	.align		4
        /*0000*/ 	.byte	0x04, 0x2f
        /*0002*/ 	.short	(.L_11 - .L_10)
	.align		4
.L_10:
        /*0004*/ 	.word	index@(_Z9init_randP17curandStateXORWOW)
        /*0008*/ 	.word	0x0000001f


	//----- nvinfo : EIATTR_FRAME_SIZE
	.align		4
.L_11:
        /*000c*/ 	.byte	0x04, 0x11
        /*000e*/ 	.short	(.L_13 - .L_12)
	.align		4
.L_12:
        /*0010*/ 	.word	index@(_Z9init_randP17curandStateXORWOW)
        /*0014*/ 	.word	0x00000000


	//----- nvinfo : EIATTR_REGCOUNT
	.align		4
.L_13:
        /*0018*/ 	.byte	0x04, 0x2f
        /*001a*/ 	.short	(.L_15 - .L_14)
	.align		4
.L_14:
        /*001c*/ 	.word	index@(_Z8SimulatePdiP17curandStateXORWOWP7setting)
        /*0020*/ 	.word	0x00000048


	//----- nvinfo : EIATTR_FRAME_SIZE
	.align		4
.L_15:
        /*0024*/ 	.byte	0x04, 0x11
        /*0026*/ 	.short	(.L_17 - .L_16)
	.align		4
.L_16:
        /*0028*/ 	.word	index@($_Z8SimulatePdiP17curandStateXORWOWP7setting$__internal_accurate_pow)
        /*002c*/ 	.word	0x00000000


	//----- nvinfo : EIATTR_FRAME_SIZE
	.align		4
.L_17:
        /*0030*/ 	.byte	0x04, 0x11
        /*0032*/ 	.short	(.L_19 - .L_18)
	.align		4
.L_18:
        /*0034*/ 	.word	index@($__internal_1_$__cuda_sm20_rem_u64)
        /*0038*/ 	.word	0x00000000


	//----- nvinfo : EIATTR_FRAME_SIZE
	.align		4
.L_19:
        /*003c*/ 	.byte	0x04, 0x11
        /*003e*/ 	.short	(.L_21 - .L_20)
	.align		4
.L_20:
        /*0040*/ 	.word	index@($__internal_0_$__cuda_sm20_div_rn_f64_full)
        /*0044*/ 	.word	0x00000000


	//----- nvinfo : EIATTR_FRAME_SIZE
	.align		4
.L_21:
        /*0048*/ 	.byte	0x04, 0x11
        /*004a*/ 	.short	(.L_23 - .L_22)
	.align		4
.L_22:
        /*004c*/ 	.word	index@(_Z8SimulatePdiP17curandStateXORWOWP7setting)
        /*0050*/ 	.word	0x00000000


	//----- nvinfo : EIATTR_REGCOUNT
	.align		4
.L_23:
        /*0054*/ 	.byte	0x04, 0x2f
        /*0056*/ 	.short	(.L_25 - .L_24)
	.align		4
.L_24:
        /*0058*/ 	.word	index@(_Z11print_sitesPd)
        /*005c*/ 	.word	0x00000018


	//----- nvinfo : EIATTR_FRAME_SIZE
	.align		4
.L_25:
        /*0060*/ 	.byte	0x04, 0x11
        /*0062*/ 	.short	(.L_27 - .L_26)
	.align		4
.L_26:
        /*0064*/ 	.word	index@(_Z11print_sitesPd)
        /*0068*/ 	.word	0x00000010


	//----- nvinfo : EIATTR_REGCOUNT
	.align		4
.L_27:
        /*006c*/ 	.byte	0x04, 0x2f
        /*006e*/ 	.short	(.L_29 - .L_28)
	.align		4
.L_28:
        /*0070*/ 	.word	index@(_Z16initial_ensamblePdP17curandStateXORWOWP7setting)
        /*0074*/ 	.word	0x00000016


	//----- nvinfo : EIATTR_FRAME_SIZE
	.align		4
.L_29:
        /*0078*/ 	.byte	0x04, 0x11
        /*007a*/ 	.short	(.L_31 - .L_30)
	.align		4
.L_30:
        /*007c*/ 	.word	index@(_Z16initial_ensamblePdP17curandStateXORWOWP7setting)
        /*0080*/ 	.word	0x00000000


	//----- nvinfo : EIATTR_MIN_STACK_SIZE
	.align		4
.L_31:
        /*0084*/ 	.byte	0x04, 0x12
        /*0086*/ 	.short	(.L_33 - .L_32)
	.align		4
.L_32:
        /*0088*/ 	.word	index@(_Z16initial_ensamblePdP17curandStateXORWOWP7setting)
        /*008c*/ 	.word	0x00000000


	//----- nvinfo : EIATTR_MIN_STACK_SIZE
	.align		4
.L_33:
        /*0090*/ 	.byte	0x04, 0x12
        /*0092*/ 	.short	(.L_35 - .L_34)
	.align		4
.L_34:
        /*0094*/ 	.word	index@(_Z11print_sitesPd)
        /*0098*/ 	.word	0x00000010


	//----- nvinfo : EIATTR_MIN_STACK_SIZE
	.align		4
.L_35:
        /*009c*/ 	.byte	0x04, 0x12
        /*009e*/ 	.short	(.L_37 - .L_36)
	.align		4
.L_36:
        /*00a0*/ 	.word	index@(_Z8SimulatePdiP17curandStateXORWOWP7setting)
        /*00a4*/ 	.word	0x00000000


	//----- nvinfo : EIATTR_MIN_STACK_SIZE
	.align		4
.L_37:
        /*00a8*/ 	.byte	0x04, 0x12
        /*00aa*/ 	.short	(.L_39 - .L_38)
	.align		4
.L_38:
        /*00ac*/ 	.word	index@(_Z9init_randP17curandStateXORWOW)
        /*00b0*/ 	.word	0x00000000
.L_39:


//--------------------- .nv.compat                --------------------------
	.section	.nv.compat,"",@"SHT_CUDA_COMPAT_INFO"
	.align	4
        /*0000*/ 	.byte	0x02, 0x09, 0x00, 0x00, 0x02, 0x02, 0x01, 0x00, 0x02, 0x05, 0x05, 0x00, 0x03, 0x07, 0x01, 0x01
        /*0010*/ 	.byte	0x02, 0x03, 0x00, 0x00, 0x02, 0x06, 0x01, 0x00, 0x04, 0x0b, 0x08, 0x00, 0x01, 0x00, 0x00, 0x00
        /*0020*/ 	.byte	0x00, 0x00, 0x00, 0x00


//--------------------- .nv.info._Z16initial_ensamblePdP17curandStateXORWOWP7setting --------------------------
	.section	.nv.info._Z16initial_ensamblePdP17curandStateXORWOWP7setting,"",@"SHT_CUDA_INFO"
	.sectionflags	@""
	.align	4


	//----- nvinfo : EIATTR_CUDA_API_VERSION
	.align		4
        /*0000*/ 	.byte	0x04, 0x37
        /*0002*/ 	.short	(.L_41 - .L_40)
.L_40:
        /*0004*/ 	.word	0x00000082


	//----- nvinfo : EIATTR_KPARAM_INFO
	.align		4
.L_41:
        /*0008*/ 	.byte	0x04, 0x17
        /*000a*/ 	.short	(.L_43 - .L_42)
.L_42:
        /*000c*/ 	.word	0x00000000
        /*0010*/ 	.short	0x0002
        /*0012*/ 	.short	0x0010
        /*0014*/ 	.byte	0x00, 0xf5, 0x21, 0x00


	//----- nvinfo : EIATTR_KPARAM_INFO
	.align		4
.L_43:
        /*0018*/ 	.byte	0x04, 0x17
        /*001a*/ 	.short	(.L_45 - .L_44)
.L_44:
        /*001c*/ 	.word	0x00000000
        /*0020*/ 	.short	0x0001
        /*0022*/ 	.short	0x0008
        /*0024*/ 	.byte	0x00, 0xf5, 0x21, 0x00


	//----- nvinfo : EIATTR_KPARAM_INFO
	.align		4
.L_45:
        /*0028*/ 	.byte	0x04, 0x17
        /*002a*/ 	.short	(.L_47 - .L_46)
.L_46:
        /*002c*/ 	.word	0x00000000
        /*0030*/ 	.short	0x0000
        /*0032*/ 	.short	0x0000
        /*0034*/ 	.byte	0x00, 0xf5, 0x21, 0x00


	//----- nvinfo : EIATTR_SPARSE_MMA_MASK
	.align		4
.L_47:
        /*0038*/ 	.byte	0x03, 0x50
        /*003a*/ 	.short	0x0000


	//----- nvinfo : EIATTR_MAXREG_COUNT
	.align		4
        /*003c*/ 	.byte	0x03, 0x1b
        /*003e*/ 	.short	0x00ff


	//----- nvinfo : EIATTR_MERCURY_ISA_VERSION
	.align		4
        /*0040*/ 	.byte	0x03, 0x5f
        /*0042*/ 	.short	0x0101


	//----- nvinfo : EIATTR_VRC_CTA_INIT_COUNT
	.align		4
        /*0044*/ 	.byte	0x02, 0x4a
	.zero		1
	.zero		1


	//----- nvinfo : EIATTR_EXIT_INSTR_OFFSETS
	.align		4
        /*0048*/ 	.byte	0x04, 0x1c
        /*004a*/ 	.short	(.L_49 - .L_48)


	//   ....[0]....
.L_48:
        /*004c*/ 	.word	0x00000070


	//   ....[1]....
        /*0050*/ 	.word	0x00000370


	//----- nvinfo : EIATTR_CBANK_PARAM_SIZE
	.align		4
.L_49:
        /*0054*/ 	.byte	0x03, 0x19
        /*0056*/ 	.short	0x0018


	//----- nvinfo : EIATTR_PARAM_CBANK
	.align		4
        /*0058*/ 	.byte	0x04, 0x0a
        /*005a*/ 	.short	(.L_51 - .L_50)
	.align		4
.L_50:
        /*005c*/ 	.word	index@(.nv.constant0._Z16initial_ensamblePdP17curandStateXORWOWP7setting)
        /*0060*/ 	.short	0x0380
        /*0062*/ 	.short	0x0018


	//----- nvinfo : EIATTR_SW_WAR
	.align		4
.L_51:
        /*0064*/ 	.byte	0x04, 0x36
        /*0066*/ 	.short	(.L_53 - .L_52)
.L_52:
        /*0068*/ 	.word	0x00000008
.L_53:


//--------------------- .nv.info._Z11print_sitesPd --------------------------
	.section	.nv.info._Z11print_sitesPd,"",@"SHT_CUDA_INFO"
	.sectionflags	@""
	.align	4


	//----- nvinfo : EIATTR_CUDA_API_VERSION
	.align		4
        /*0000*/ 	.byte	0x04, 0x37
        /*0002*/ 	.short	(.L_55 - .L_54)
.L_54:
        /*0004*/ 	.word	0x00000082


	//----- nvinfo : EIATTR_KPARAM_INFO
	.align		4
.L_55:
        /*0008*/ 	.byte	0x04, 0x17
        /*000a*/ 	.short	(.L_57 - .L_56)
.L_56:
        /*000c*/ 	.word	0x00000000
        /*0010*/ 	.short	0x0000
        /*0012*/ 	.short	0x0000
        /*0014*/ 	.byte	0x00, 0xf5, 0x21, 0x00


	//----- nvinfo : EIATTR_SPARSE_MMA_MASK
	.align		4
.L_57:
        /*0018*/ 	.byte	0x03, 0x50
        /*001a*/ 	.short	0x0000


	//----- nvinfo : EIATTR_MAXREG_COUNT
	.align		4
        /*001c*/ 	.byte	0x03, 0x1b
        /*001e*/ 	.short	0x00ff


	//----- nvinfo : EIATTR_EXTERNS
	.align		4
        /*0020*/ 	.byte	0x04, 0x0f
        /*0022*/ 	.short	(.L_59 - .L_58)


	//   ....[0]....
	.align		4
.L_58:
        /*0024*/ 	.word	index@(vprintf)


	//----- nvinfo : EIATTR_MERCURY_ISA_VERSION
	.align		4
.L_59:
        /*0028*/ 	.byte	0x03, 0x5f
        /*002a*/ 	.short	0x0101


	//----- nvinfo : EIATTR_VRC_CTA_INIT_COUNT
	.align		4
        /*002c*/ 	.byte	0x02, 0x4a
	.zero		1
	.zero		1


	//----- nvinfo : EIATTR_SYSCALL_OFFSETS
	.align		4
        /*0030*/ 	.byte	0x04, 0x46
        /*0032*/ 	.short	(.L_61 - .L_60)


	//   ....[0]....
.L_60:
        /*0034*/ 	.word	0x00000160


	//----- nvinfo : EIATTR_EXIT_INSTR_OFFSETS
	.align		4
.L_61:
        /*0038*/ 	.byte	0x04, 0x1c
        /*003a*/ 	.short	(.L_63 - .L_62)


	//   ....[0]....
.L_62:
        /*003c*/ 	.word	0x00000170


	//----- nvinfo : EIATTR_CBANK_PARAM_SIZE
	.align		4
.L_63:
        /*0040*/ 	.byte	0x03, 0x19
        /*0042*/ 	.short	0x0008


	//----- nvinfo : EIATTR_PARAM_CBANK
	.align		4
        /*0044*/ 	.byte	0x04, 0x0a
        /*0046*/ 	.short	(.L_65 - .L_64)
	.align		4
.L_64:
        /*0048*/ 	.word	index@(.nv.constant0._Z11print_sitesPd)
        /*004c*/ 	.short	0x0380
        /*004e*/ 	.short	0x0008


	//----- nvinfo : EIATTR_SW_WAR
	.align		4
.L_65:
        /*0050*/ 	.byte	0x04, 0x36
        /*0052*/ 	.short	(.L_67 - .L_66)
.L_66:
        /*0054*/ 	.word	0x00000008
.L_67:


//--------------------- .nv.info._Z8SimulatePdiP17curandStateXORWOWP7setting --------------------------
	.section	.nv.info._Z8SimulatePdiP17curandStateXORWOWP7setting,"",@"SHT_CUDA_INFO"
	.sectionflags	@""
	.align	4


	//----- nvinfo : EIATTR_CUDA_API_VERSION
	.align		4
        /*0000*/ 	.byte	0x04, 0x37
        /*0002*/ 	.short	(.L_69 - .L_68)
.L_68:
        /*0004*/ 	.word	0x00000082


	//----- nvinfo : EIATTR_KPARAM_INFO
	.align		4
.L_69:
        /*0008*/ 	.byte	0x04, 0x17
        /*000a*/ 	.short	(.L_71 - .L_70)
.L_70:
        /*000c*/ 	.word	0x00000000
        /*0010*/ 	.short	0x0003
        /*0012*/ 	.short	0x0018
        /*0014*/ 	.byte	0x00, 0xf5, 0x21, 0x00


	//----- nvinfo : EIATTR_KPARAM_INFO
	.align		4
.L_71:
        /*0018*/ 	.byte	0x04, 0x17
        /*001a*/ 	.short	(.L_73 - .L_72)
.L_72:
        /*001c*/ 	.word	0x00000000
        /*0020*/ 	.short	0x0002
        /*0022*/ 	.short	0x0010
        /*0024*/ 	.byte	0x00, 0xf5, 0x21, 0x00


	//----- nvinfo : EIATTR_KPARAM_INFO
	.align		4
.L_73:
        /*0028*/ 	.byte	0x04, 0x17
        /*002a*/ 	.short	(.L_75 - .L_74)
.L_74:
        /*002c*/ 	.word	0x00000000
        /*0030*/ 	.short	0x0001
        /*0032*/ 	.short	0x0008
        /*0034*/ 	.byte	0x00, 0xf0, 0x11, 0x00


	//----- nvinfo : EIATTR_KPARAM_INFO
	.align		4
.L_75:
        /*0038*/ 	.byte	0x04, 0x17
        /*003a*/ 	.short	(.L_77 - .L_76)
.L_76:
        /*003c*/ 	.word	0x00000000
        /*0040*/ 	.short	0x0000
        /*0042*/ 	.short	0x0000
        /*0044*/ 	.byte	0x00, 0xf5, 0x21, 0x00


	//----- nvinfo : EIATTR_SPARSE_MMA_MASK
	.align		4
.L_77:
        /*0048*/ 	.byte	0x03, 0x50
        /*004a*/ 	.short	0x0000


	//----- nvinfo : EIATTR_MAXREG_COUNT
	.align		4
        /*004c*/ 	.byte	0x03, 0x1b
        /*004e*/ 	.short	0x00ff


	//----- nvinfo : EIATTR_NUM_BARRIERS
	.align		4
        /*0050*/ 	.byte	0x02, 0x4c
        /*0052*/ 	.byte	0x01
	.zero		1


	//----- nvinfo : EIATTR_MERCURY_ISA_VERSION
	.align		4
        /*0054*/ 	.byte	0x03, 0x5f
        /*0056*/ 	.short	0x0101


	//----- nvinfo : EIATTR_VRC_CTA_INIT_COUNT
	.align		4
        /*0058*/ 	.byte	0x02, 0x4a
	.zero		1
	.zero		1


	//----- nvinfo : EIATTR_EXIT_INSTR_OFFSETS
	.align		4
        /*005c*/ 	.byte	0x04, 0x1c
        /*005e*/ 	.short	(.L_79 - .L_78)


	//   ....[0]....
.L_78:
        /*0060*/ 	.word	0x00000030


	//   ....[1]....
        /*0064*/ 	.word	0x00001a40


	//----- nvinfo : EIATTR_CRS_STACK_SIZE
	.align		4
.L_79:
        /*0068*/ 	.byte	0x04, 0x1e
        /*006a*/ 	.short	(.L_81 - .L_80)
.L_80:
        /*006c*/ 	.word	0x00000000


	//----- nvinfo : EIATTR_CBANK_PARAM_SIZE
	.align		4
.L_81:
        /*0070*/ 	.byte	0x03, 0x19
        /*0072*/ 	.short	0x0020


	//----- nvinfo : EIATTR_PARAM_CBANK
	.align		4
        /*0074*/ 	.byte	0x04, 0x0a
        /*0076*/ 	.short	(.L_83 - .L_82)
	.align		4
.L_82:
        /*0078*/ 	.word	index@(.nv.constant0._Z8SimulatePdiP17curandStateXORWOWP7setting)
        /*007c*/ 	.short	0x0380
        /*007e*/ 	.short	0x0020


	//----- nvinfo : EIATTR_SW_WAR
	.align		4
.L_83:
        /*0080*/ 	.byte	0x04, 0x36
        /*0082*/ 	.short	(.L_85 - .L_84)
.L_84:
        /*0084*/ 	.word	0x00000008
.L_85:


//--------------------- .nv.info._Z9init_randP17curandStateXORWOW --------------------------
	.section	.nv.info._Z9init_randP17curandStateXORWOW,"",@"SHT_CUDA_INFO"
	.sectionflags	@""
	.align	4


	//----- nvinfo : EIATTR_CUDA_API_VERSION
	.align		4
        /*0000*/ 	.byte	0x04, 0x37
        /*0002*/ 	.short	(.L_87 - .L_86)
.L_86:
        /*0004*/ 	.word	0x00000082


	//----- nvinfo : EIATTR_KPARAM_INFO
	.align		4
.L_87:
        /*0008*/ 	.byte	0x04, 0x17
        /*000a*/ 	.short	(.L_89 - .L_88)
.L_88:
        /*000c*/ 	.word	0x00000000
        /*0010*/ 	.short	0x0000
        /*0012*/ 	.short	0x0000
        /*0014*/ 	.byte	0x00, 0xf5, 0x21, 0x00


	//----- nvinfo : EIATTR_SPARSE_MMA_MASK
	.align		4
.L_89:
        /*0018*/ 	.byte	0x03, 0x50
        /*001a*/ 	.short	0x0000


	//----- nvinfo : EIATTR_MAXREG_COUNT
	.align		4
        /*001c*/ 	.byte	0x03, 0x1b
        /*001e*/ 	.short	0x00ff


	//----- nvinfo : EIATTR_MERCURY_ISA_VERSION
	.align		4
        /*0020*/ 	.byte	0x03, 0x5f
        /*0022*/ 	.short	0x0101


	//----- nvinfo : EIATTR_VRC_CTA_INIT_COUNT
	.align		4
        /*0024*/ 	.byte	0x02, 0x4a
	.zero		1
	.zero		1


	//----- nvinfo : EIATTR_EXIT_INSTR_OFFSETS
	.align		4
        /*0028*/ 	.byte	0x04, 0x1c
        /*002a*/ 	.short	(.L_91 - .L_90)


	//   ....[0]....
.L_90:
        /*002c*/ 	.word	0x00000e80


	//----- nvinfo : EIATTR_CRS_STACK_SIZE
	.align		4
.L_91:
        /*0030*/ 	.byte	0x04, 0x1e
        /*0032*/ 	.short	(.L_93 - .L_92)
.L_92:
        /*0034*/ 	.word	0x00000000


	//----- nvinfo : EIATTR_CBANK_PARAM_SIZE
	.align		4
.L_93:
        /*0038*/ 	.byte	0x03, 0x19
        /*003a*/ 	.short	0x0008


	//----- nvinfo : EIATTR_PARAM_CBANK
	.align		4
        /*003c*/ 	.byte	0x04, 0x0a
        /*003e*/ 	.short	(.L_95 - .L_94)
	.align		4
.L_94:
        /*0040*/ 	.word	index@(.nv.constant0._Z9init_randP17curandStateXORWOW)
        /*0044*/ 	.short	0x0380
        /*0046*/ 	.short	0x0008


	//----- nvinfo : EIATTR_SW_WAR
	.align		4
.L_95:
        /*0048*/ 	.byte	0x04, 0x36
        /*004a*/ 	.short	(.L_97 - .L_96)
.L_96:
        /*004c*/ 	.word	0x00000008
.L_97:


//--------------------- .nv.callgraph             --------------------------
	.section	.nv.callgraph,"",@"SHT_CUDA_CALLGRAPH"
	.align	4
	.sectionentsize	8
	.align		4
        /*0000*/ 	.word	0x00000000
	.align		4
        /*0004*/ 	.word	0xffffffff
	.align		4
        /*0008*/ 	.word	index@(_Z11print_sitesPd)
	.align		4
        /*000c*/ 	.word	index@(vprintf)
	.align		4
        /*0010*/ 	.word	0x00000000
	.align		4
        /*0014*/ 	.word	0xfffffffe
	.align		4
        /*0018*/ 	.word	0x00000000
	.align		4
        /*001c*/ 	.word	0xfffffffd
	.align		4
        /*0020*/ 	.word	0x00000000
	.align		4
        /*0024*/ 	.word	0xfffffffc


//--------------------- .nv.constant4             --------------------------
	.section	.nv.constant4,"a",@progbits
	.align	8
	.align		8
.nv.constant4:
        /*0000*/ 	.dword	precalc_xorwow_matrix
	.align		8
        /*0008*/ 	.dword	precalc_xorwow_offset_matrix
	.align		8
        /*0010*/ 	.dword	mrg32k3aM1
	.align		8
        /*0018*/ 	.dword	mrg32k3aM2
	.align		8
        /*0020*/ 	.dword	mrg32k3aM1SubSeq
	.align		8
        /*0028*/ 	.dword	mrg32k3aM2SubSeq
	.align		8
        /*0030*/ 	.dword	mrg32k3aM1Seq
	.align		8
        /*0038*/ 	.dword	mrg32k3aM2Seq
	.align		8
        /*0040*/ 	.dword	$str$1
	.align		8
        /*0048*/ 	.dword	vprintf


//--------------------- .nv.constant3             --------------------------
	.section	.nv.constant3,"a",@progbits
	.align	8
.nv.constant3:
	.type		__cr_lgamma_table,@object
	.size		__cr_lgamma_table,(.L_8 - __cr_lgamma_table)
__cr_lgamma_table:
        /*0000*/ 	.byte	0x00, 0x00, 0x00, 0x00, 0x00, 0x00, 0x00, 0x00, 0x00, 0x00, 0x00, 0x00, 0x00, 0x00, 0x00, 0x00
        /*0010*/ 	.byte	0xef, 0x39, 0xfa, 0xfe, 0x42, 0x2e, 0xe6, 0x3f, 0x02, 0x20, 0x2a, 0xfa, 0x0b, 0xab, 0xfc, 0x3f
        /*0020*/ 	.byte	0xf9, 0x2c, 0x92, 0x7c, 0xa7, 0x6c, 0x09, 0x40, 0xc9, 0x79, 0x44, 0x3c, 0x64, 0x26, 0x13, 0x40
        /*0030*/ 	.byte	0xca, 0x01, 0xcf, 0x3a, 0x27, 0x51, 0x1a, 0x40, 0x30, 0xcc, 0x2d, 0xf3, 0xe1, 0x0c, 0x21, 0x40
        /*0040*/ 	.byte	0x0d, 0xb7, 0xfc, 0x82, 0x8e, 0x35, 0x25, 0x40
.L_8:


//--------------------- .text._Z16initial_ensamblePdP17curandStateXORWOWP7setting --------------------------
	.section	.text._Z16initial_ensamblePdP17curandStateXORWOWP7setting,"ax",@progbits
	.align	128
        .global         _Z16initial_ensamblePdP17curandStateXORWOWP7setting
        .type           _Z16initial_ensamblePdP17curandStateXORWOWP7setting,@function
        .size           _Z16initial_ensamblePdP17curandStateXORWOWP7setting,(.L_x_57 - _Z16initial_ensamblePdP17curandStateXORWOWP7setting)
        .other          _Z16initial_ensamblePdP17curandStateXORWOWP7setting,@"STO_CUDA_ENTRY STV_DEFAULT"
_Z16initial_ensamblePdP17curandStateXORWOWP7setting:
.text._Z16initial_ensamblePdP17curandStateXORWOWP7setting:
[----:B------:R-:W-:Y:S08]  /*0000*/  LDC R1, c[0x0][0x37c] ;  /* 0x0000df00ff017b82 */ /* 0x000ff00000000800 */
[----:B------:R-:W0:Y:S01]  /*0010*/  LDC.64 R2, c[0x0][0x390] ;  /* 0x0000e400ff027b82 */ /* 0x000e220000000a00 */
[----:B------:R-:W0:Y:S02]  /*0020*/  LDCU.64 UR6, c[0x0][0x358] ;  /* 0x00006b00ff0677ac */ /* 0x000e240008000a00 */
[----:B0-----:R-:W2:Y:S01]  /*0030*/  LDG.E R0, desc[UR6][R2.64+0xc] ;  /* 0x00000c0602007981 */ /* 0x001ea2000c1e1900 */
[----:B------:R-:W0:Y:S01]  /*0040*/  S2R R7, SR_TID.X ;  /* 0x0000000000077919 */ /* 0x000e220000002100 */
[----:B--2---:R-:W-:-:S02]  /*0050*/  ISETP.NE.AND P0, PT, R0, RZ, PT ;  /* 0x000000ff0000720c */ /* 0x004fc40003f05270 */
[----:B------:R-:W1:Y:S11]  /*0060*/  S2R R0, SR_CTAID.X ;  /* 0x0000000000007919 */ /* 0x000e760000002500 */
[----:B0-----:R-:W-:Y:S05]  /*0070*/  @!P0 EXIT ;  /* 0x000000000000894d */ /* 0x001fea0003800000 */
[----:B------:R-:W0:Y:S01]  /*0080*/  LDC.64 R4, c[0x0][0x388] ;  /* 0x0000e200ff047b82 */ /* 0x000e220000000a00 */
[----:B------:R-:W1:Y:S01]  /*0090*/  LDCU UR4, c[0x0][0x360] ;  /* 0x00006c00ff0477ac */ /* 0x000e620008000800 */
[----:B------:R-:W2:Y:S01]  /*00a0*/  LDCU.64 UR8, c[0x0][0x380] ;  /* 0x00007000ff0877ac */ /* 0x000ea20008000a00 */
[----:B------:R-:W-:Y:S01]  /*00b0*/  UMOV UR5, URZ ;  /* 0x000000ff00057c82 */ /* 0x000fe20008000000 */
[----:B-1----:R-:W-:Y:S01]  /*00c0*/  IMAD R0, R0, UR4, R7 ;  /* 0x0000000400007c24 */ /* 0x002fe2000f8e0207 */
[----:B------:R-:W-:-:S03]  /*00d0*/  UMOV UR4, URZ ;  /* 0x000000ff00047c82 */ /* 0x000fc60008000000 */
[----:B0-2---:R-:W-:-:S07]  /*00e0*/  IMAD.WIDE.U32 R4, R0, 0x30, R4 ;  /* 0x0000003000047825 */ /* 0x005fce00078e0004 */
.L_x_0:
[----:B------:R-:W2:Y:S04]  /*00f0*/  LDG.E.64 R6, desc[UR6][R4.64] ;  /* 0x0000000604067981 */ /* 0x000ea8000c1e1b00 */
[----:B------:R-:W3:Y:S04]  /*0100*/  LDG.E.64 R12, desc[UR6][R4.64+0x10] ;  /* 0x00001006040c7981 */ /* 0x000ee8000c1e1b00 */
[----:B------:R-:W4:Y:S01]  /*0110*/  LDG.E.64 R10, desc[UR6][R4.64+0x8] ;  /* 0x00000806040a7981 */ /* 0x000f22000c1e1b00 */
[----:B--2---:R-:W-:Y:S01]  /*0120*/  SHF.R.U32.HI R8, RZ, 0x2, R7 ;  /* 0x00000002ff087819 */ /* 0x004fe20000011607 */
[----:B------:R-:W-:-:S03]  /*0130*/  VIADD R14, R6, 0x587c5 ;  /* 0x000587c5060e7836 */ /* 0x000fc60000000000 */
[----:B------:R-:W-:Y:S01]  /*0140*/  LOP3.LUT R8, R8, R7, RZ, 0x3c, !PT ;  /* 0x0000000708087212 */ /* 0x000fe200078e3cff */
[----:B---3--:R-:W-:Y:S01]  /*0150*/  IMAD.SHL.U32 R7, R13, 0x10, RZ ;  /* 0x000000100d077824 */ /* 0x008fe200078e00ff */
[----:B------:R-:W-:Y:S01]  /*0160*/  MOV R17, R12 ;  /* 0x0000000c00117202 */ /* 0x000fe20000000f00 */
[----:B----4-:R-:W-:Y:S01]  /*0170*/  IMAD.MOV.U32 R16, RZ, RZ, R11 ;  /* 0x000000ffff107224 */ /* 0x010fe200078e000b */
[----:B------:R-:W-:Y:S01]  /*0180*/  MOV R18, R13 ;  /* 0x0000000d00127202 */ /* 0x000fe20000000f00 */
[C---:B------:R-:W-:Y:S02]  /*0190*/  IMAD.SHL.U32 R9, R8.reuse, 0x2, RZ ;  /* 0x0000000208097824 */ /* 0x040fe400078e00ff */
[----:B------:R-:W-:Y:S01]  /*01a0*/  IMAD.MOV.U32 R15, RZ, RZ, R10 ;  /* 0x000000ffff0f7224 */ /* 0x000fe200078e000a */
[----:B------:R-:W-:Y:S02]  /*01b0*/  STG.E.64 desc[UR6][R4.64+0x8], R16 ;  /* 0x0000081004007986 */ /* 0x000fe4000c101b06 */
[----:B------:R-:W-:-:S02]  /*01c0*/  LOP3.LUT R8, R8, R9, R7, 0x96, !PT ;  /* 0x0000000908087212 */ /* 0x000fc400078e9607 */
[----:B------:R0:W-:Y:S02]  /*01d0*/  STG.E.64 desc[UR6][R4.64], R14 ;  /* 0x0000000e04007986 */ /* 0x0001e4000c101b06 */
[----:B------:R-:W-:-:S05]  /*01e0*/  LOP3.LUT R19, R8, R13, RZ, 0x3c, !PT ;  /* 0x0000000d08137212 */ /* 0x000fca00078e3cff */
[----:B------:R1:W-:Y:S04]  /*01f0*/  STG.E.64 desc[UR6][R4.64+0x10], R18 ;  /* 0x0000101204007986 */ /* 0x0003e8000c101b06 */
[----:B------:R-:W2:Y:S01]  /*0200*/  LDG.E R9, desc[UR6][R2.64+0xc] ;  /* 0x00000c0602097981 */ /* 0x000ea2000c1e1900 */
[----:B------:R-:W-:Y:S02]  /*0210*/  IMAD.IADD R6, R19, 0x1, R14 ;  /* 0x0000000113067824 */ /* 0x000fe400078e020e */
[----:B------:R-:W-:Y:S02]  /*0220*/  HFMA2 R10, -RZ, RZ, 0, 0 ;  /* 0x00000000ff0a7431 */ /* 0x000fe400000001ff */
[----:B------:R-:W-:Y:S02]  /*0230*/  IMAD.MOV.U32 R7, RZ, RZ, 0x2f800000 ;  /* 0x2f800000ff077424 */ /* 0x000fe400078e00ff */
[----:B------:R-:W-:Y:S01]  /*0240*/  IMAD.MOV.U32 R11, RZ, RZ, 0x40690000 ;  /* 0x40690000ff0b7424 */ /* 0x000fe200078e00ff */
[----:B------:R-:W-:-:S05]  /*0250*/  I2FP.F32.U32 R6, R6 ;  /* 0x0000000600067245 */ /* 0x000fca0000201000 */
[----:B------:R-:W-:-:S04]  /*0260*/  FFMA R12, R6, R7, 1.1641532182693481445e-10 ;  /* 0x2f000000060c7423 */ /* 0x000fc80000000007 */
[----:B------:R-:W3:Y:S02]  /*0270*/  F2F.F64.F32 R6, R12 ;  /* 0x0000000c00067310 */ /* 0x000ee40000201800 */
[----:B---3--:R-:W-:Y:S01]  /*0280*/  DFMA R6, R6, R10, -100 ;  /* 0xc05900000606742b */ /* 0x008fe2000000000a */
[----:B--2---:R-:W-:-:S05]  /*0290*/  IMAD R9, R0, R9, RZ ;  /* 0x0000000900097224 */ /* 0x004fca00078e02ff */
[----:B------:R-:W-:-:S05]  /*02a0*/  IADD3 R9, P0, PT, R9, UR4, RZ ;  /* 0x0000000409097c10 */ /* 0x000fca000ff1e0ff */
[----:B0-----:R-:W-:Y:S01]  /*02b0*/  IMAD.X R14, RZ, RZ, UR5, P0 ;  /* 0x00000005ff0e7e24 */ /* 0x001fe200080e06ff */
[----:B------:R-:W-:-:S04]  /*02c0*/  LEA R8, P0, R9, UR8, 0x3 ;  /* 0x0000000809087c11 */ /* 0x000fc8000f8018ff */
[----:B------:R-:W-:-:S05]  /*02d0*/  LEA.HI.X R9, R9, UR9, R14, 0x3, P0 ;  /* 0x0000000909097c11 */ /* 0x000fca00080f1c0e */
[----:B------:R1:W-:Y:S04]  /*02e0*/  STG.E.64 desc[UR6][R8.64], R6 ;  /* 0x0000000608007986 */ /* 0x0003e8000c101b06 */
[----:B------:R-:W2:Y:S01]  /*02f0*/  LDG.E R10, desc[UR6][R2.64+0xc] ;  /* 0x00000c06020a7981 */ /* 0x000ea2000c1e1900 */
[----:B------:R-:W-:-:S04]  /*0300*/  UIADD3 UR4, UP0, UPT, UR4, 0x1, URZ ;  /* 0x0000000104047890 */ /* 0x000fc8000ff1e0ff */
[----:B------:R-:W-:-:S06]  /*0310*/  UIADD3.X UR5, UPT, UPT, URZ, UR5, URZ, UP0, !UPT ;  /* 0x00000005ff057290 */ /* 0x000fcc00087fe4ff */
[----:B------:R-:W-:Y:S02]  /*0320*/  MOV R11, UR5 ;  /* 0x00000005000b7c02 */ /* 0x000fe40008000f00 */
[----:B--2---:R-:W-:Y:S02]  /*0330*/  ISETP.LE.U32.AND P0, PT, R10, UR4, PT ;  /* 0x000000040a007c0c */ /* 0x004fe4000bf03070 */
[----:B------:R-:W-:-:S04]  /*0340*/  SHF.R.S32.HI R10, RZ, 0x1f, R10 ;  /* 0x0000001fff0a7819 */ /* 0x000fc8000001140a */
[----:B------:R-:W-:-:S13]  /*0350*/  ISETP.GE.U32.AND.EX P0, PT, R11, R10, PT, P0 ;  /* 0x0000000a0b00720c */ /* 0x000fda0003f06100 */
[----:B-1----:R-:W-:Y:S05]  /*0360*/  @!P0 BRA `(.L_x_0) ;  /* 0xfffffffc00608947 */ /* 0x002fea000383ffff */
[----:B------:R-:W-:Y:S05]  /*0370*/  EXIT ;  /* 0x000000000000794d */ /* 0x000fea0003800000 */
.L_x_1:
[----:B------:R-:W-:-:S00]  /*0380*/  BRA `(.L_x_1) ;  /* 0xfffffffc00fc7947 */ /* 0x000fc0000383ffff */
[----:B------:R-:W-:-:S00]  /*0390*/  NOP ;  /* 0x0000000000007918 */ /* 0x000fc00000000000 */
        /* <DEDUP_REMOVED lines=14> */
.L_x_57:


//--------------------- .text._Z11print_sitesPd   --------------------------
	.section	.text._Z11print_sitesPd,"ax",@progbits
	.align	128
        .global         _Z11print_sitesPd
        .type           _Z11print_sitesPd,@function
        .size           _Z11print_sitesPd,(.L_x_58 - _Z11print_sitesPd)
        .other          _Z11print_sitesPd,@"STO_CUDA_ENTRY STV_DEFAULT"
_Z11print_sitesPd:
.text._Z11print_sitesPd:
[----:B------:R-:W0:Y:S01]  /*0000*/  LDC R1, c[0x0][0x37c] ;  /* 0x0000df00ff017b82 */ /* 0x000e220000000800 */
[----:B------:R-:W1:Y:S07]  /*0010*/  S2R R0, SR_CTAID.X ;  /* 0x0000000000007919 */ /* 0x000e6e0000002500 */
[----:B------:R-:W2:Y:S01]  /*0020*/  LDC.64 R2, c[0x0][0x380] ;  /* 0x0000e000ff027b82 */ /* 0x000ea20000000a00 */
[----:B------:R-:W3:Y:S01]  /*0030*/  LDCU UR6, c[0x0][0x2fc] ;  /* 0x00005f80ff0677ac */ /* 0x000ee20008000800 */
[----:B0-----:R-:W-:Y:S01]  /*0040*/  VIADD R1, R1, 0xfffffff0 ;  /* 0xfffffff001017836 */ /* 0x001fe20000000000 */
[----:B------:R-:W1:Y:S01]  /*0050*/  S2R R5, SR_TID.X ;  /* 0x0000000000057919 */ /* 0x000e620000002100 */
[----:B------:R-:W1:Y:S01]  /*0060*/  LDCU UR7, c[0x0][0x360] ;  /* 0x00006c00ff0777ac */ /* 0x000e620008000800 */
[----:B------:R-:W0:Y:S01]  /*0070*/  LDCU.64 UR4, c[0x0][0x358] ;  /* 0x00006b00ff0477ac */ /* 0x000e220008000a00 */
[----:B------:R-:W-:Y:S01]  /*0080*/  MOV R8, 0x48 ;  /* 0x0000004800087802 */ /* 0x000fe20000000f00 */
[----:B------:R-:W4:Y:S01]  /*0090*/  LDCU.64 UR8, c[0x4][0x40] ;  /* 0x01000800ff0877ac */ /* 0x000f220008000a00 */
[----:B-1----:R-:W-:-:S04]  /*00a0*/  IMAD R0, R0, UR7, R5 ;  /* 0x0000000700007c24 */ /* 0x002fc8000f8e0205 */
[----:B--2---:R-:W-:-:S06]  /*00b0*/  IMAD.WIDE.U32 R2, R0, 0x8, R2 ;  /* 0x0000000800027825 */ /* 0x004fcc00078e0002 */
[----:B0-----:R-:W2:Y:S01]  /*00c0*/  LDG.E.64 R2, desc[UR4][R2.64] ;  /* 0x0000000402027981 */ /* 0x001ea2000c1e1b00 */
[----:B------:R-:W0:Y:S01]  /*00d0*/  LDCU UR4, c[0x0][0x2f8] ;  /* 0x00005f00ff0477ac */ /* 0x000e220008000800 */
[----:B------:R-:W1:Y:S01]  /*00e0*/  LDC.64 R8, c[0x4][R8] ;  /* 0x0100000008087b82 */ /* 0x000e620000000a00 */
[----:B----4-:R-:W-:Y:S01]  /*00f0*/  IMAD.U32 R4, RZ, RZ, UR8 ;  /* 0x00000008ff047e24 */ /* 0x010fe2000f8e00ff */
[----:B------:R4:W-:Y:S01]  /*0100*/  STL [R1], R0 ;  /* 0x0000000001007387 */ /* 0x0009e20000100800 */
[----:B------:R-:W-:Y:S02]  /*0110*/  MOV R5, UR9 ;  /* 0x0000000900057c02 */ /* 0x000fe40008000f00 */
[----:B0-----:R-:W-:-:S04]  /*0120*/  IADD3 R6, P0, PT, R1, UR4, RZ ;  /* 0x0000000401067c10 */ /* 0x001fc8000ff1e0ff */
[----:B---3--:R-:W-:Y:S01]  /*0130*/  IADD3.X R7, PT, PT, RZ, UR6, RZ, P0, !PT ;  /* 0x00000006ff077c10 */ /* 0x008fe200087fe4ff */
[----:B-12---:R4:W-:Y:S08]  /*0140*/  STL.64 [R1+0x8], R2 ;  /* 0x0000080201007387 */ /* 0x0069f00000100a00 */
[----:B------:R-:W-:-:S07]  /*0150*/  LEPC R20, `(.L_x_2) ;  /* 0x000000001014794e */ /* 0x000fce0000000000 */
[----:B----4-:R-:W-:Y:S05]  /*0160*/  CALL.ABS.NOINC R8 ;  /* 0x0000000008007343 */ /* 0x010fea0003c00000 */
.L_x_2:
[----:B------:R-:W-:Y:S05]  /*0170*/  EXIT ;  /* 0x000000000000794d */ /* 0x000fea0003800000 */
.L_x_3:
        /* <DEDUP_REMOVED lines=16> */
.L_x_58:


//--------------------- .text._Z8SimulatePdiP17curandStateXORWOWP7setting --------------------------
	.section	.text._Z8SimulatePdiP17curandStateXORWOWP7setting,"ax",@progbits
	.align	128
        .global         _Z8SimulatePdiP17curandStateXORWOWP7setting
        .type           _Z8SimulatePdiP17curandStateXORWOWP7setting,@function
        .size           _Z8SimulatePdiP17curandStateXORWOWP7setting,(.L_x_56 - _Z8SimulatePdiP17curandStateXORWOWP7setting)
        .other          _Z8SimulatePdiP17curandStateXORWOWP7setting,@"STO_CUDA_ENTRY STV_DEFAULT"
_Z8SimulatePdiP17curandStateXORWOWP7setting:
.text._Z8SimulatePdiP17curandStateXORWOWP7setting:
[----:B------:R-:W-:Y:S01]  /*0000*/  LDC R1, c[0x0][0x37c] ;  /* 0x0000df00ff017b82 */ /* 0x000fe20000000800 */
[----:B------:R-:W0:Y:S02]  /*0010*/  LDCU UR4, c[0x0][0x388] ;  /* 0x00007100ff0477ac */ /* 0x000e240008000800 */
[----:B0-----:R-:W-:-:S13]  /*0020*/  ISETP.NE.AND P0, PT, RZ, UR4, PT ;  /* 0x00000004ff007c0c */ /* 0x001fda000bf05270 */
[----:B------:R-:W-:Y:S05]  /*0030*/  @!P0 EXIT ;  /* 0x000000000000894d */ /* 0x000fea0003800000 */
[----:B------:R-:W0:Y:S01]  /*0040*/  S2R R3, SR_CTAID.X ;  /* 0x0000000000037919 */ /* 0x000e220000002500 */
[----:B------:R-:W1:Y:S01]  /*0050*/  LDC.64 R44, c[0x0][0x390] ;  /* 0x0000e400ff2c7b82 */ /* 0x000e620000000a00 */
[----:B------:R-:W0:Y:S01]  /*0060*/  LDCU UR4, c[0x0][0x360] ;  /* 0x00006c00ff0477ac */ /* 0x000e220008000800 */
[----:B------:R-:W0:Y:S01]  /*0070*/  S2R R2, SR_TID.X ;  /* 0x0000000000027919 */ /* 0x000e220000002100 */
[----:B------:R-:W2:Y:S01]  /*0080*/  LDCU.64 UR10, c[0x0][0x358] ;  /* 0x00006b00ff0a77ac */ /* 0x000ea20008000a00 */
[----:B------:R-:W-:Y:S01]  /*0090*/  UMOV UR6, URZ ;  /* 0x000000ff00067c82 */ /* 0x000fe20008000000 */
[----:B------:R-:W-:Y:S01]  /*00a0*/  UMOV UR7, URZ ;  /* 0x000000ff00077c82 */ /* 0x000fe20008000000 */
[----:B0-----:R-:W-:-:S04]  /*00b0*/  IMAD R5, R3, UR4, R2 ;  /* 0x0000000403057c24 */ /* 0x001fc8000f8e0202 */
[----:B-12---:R-:W-:-:S07]  /*00c0*/  IMAD.WIDE R44, R5, 0x30, R44 ;  /* 0x00000030052c7825 */ /* 0x006fce00078e022c */
.L_x_37:
[----:B0-----:R-:W0:Y:S02]  /*00d0*/  LDC.64 R4, c[0x0][0x398] ;  /* 0x0000e600ff047b82 */ /* 0x001e240000000a00 */
[----:B0-----:R-:W2:Y:S02]  /*00e0*/  LDG.E R4, desc[UR10][R4.64+0xc] ;  /* 0x00000c0a04047981 */ /* 0x001ea4000c1e1900 */
[----:B--2---:R-:W-:-:S13]  /*00f0*/  ISETP.NE.AND P0, PT, R4, RZ, PT ;  /* 0x000000ff0400720c */ /* 0x004fda0003f05270 */
[----:B------:R-:W-:Y:S05]  /*0100*/  @!P0 BRA `(.L_x_4) ;  /* 0x00000018002c8947 */ /* 0x000fea0003800000 */
[----:B------:R-:W-:Y:S01]  /*0110*/  IMAD.MOV.U32 R43, RZ, RZ, R4 ;  /* 0x000000ffff2b7224 */ /* 0x000fe200078e0004 */
[----:B------:R-:W-:Y:S01]  /*0120*/  UMOV UR4, URZ ;  /* 0x000000ff00047c82 */ /* 0x000fe20008000000 */
[----:B------:R-:W-:-:S05]  /*0130*/  UMOV UR5, URZ ;  /* 0x000000ff00057c82 */ /* 0x000fca0008000000 */
.L_x_36:
[----:B0-----:R-:W0:Y:S02]  /*0140*/  LDC.64 R4, c[0x0][0x398] ;  /* 0x0000e600ff047b82 */ /* 0x001e240000000a00 */
[----:B0-----:R-:W2:Y:S01]  /*0150*/  LDG.E R0, desc[UR10][R4.64+0x20] ;  /* 0x0000200a04007981 */ /* 0x001ea2000c1e1900 */
[----:B------:R-:W-:Y:S01]  /*0160*/  IMAD R9, R2, R43, RZ ;  /* 0x0000002b02097224 */ /* 0x000fe200078e02ff */
[----:B------:R-:W0:Y:S01]  /*0170*/  LDCU UR8, c[0x0][0x360] ;  /* 0x00006c00ff0877ac */ /* 0x000e220008000800 */
[----:B------:R-:W-:Y:S03]  /*0180*/  BSSY.RECONVERGENT B0, `(.L_x_5) ;  /* 0x0000020000007945 */ /* 0x000fe60003800200 */
[----:B------:R-:W-:-:S05]  /*0190*/  IADD3 R9, P0, PT, R9, UR4, RZ ;  /* 0x0000000409097c10 */ /* 0x000fca000ff1e0ff */
[----:B------:R-:W-:Y:S01]  /*01a0*/  IMAD.X R6, RZ, RZ, UR5, P0 ;  /* 0x00000005ff067e24 */ /* 0x000fe200080e06ff */
[----:B--2---:R-:W-:Y:S02]  /*01b0*/  SHF.R.S32.HI R7, RZ, 0x1f, R0 ;  /* 0x0000001fff077819 */ /* 0x004fe40000011400 */
[----:B------:R-:W-:-:S04]  /*01c0*/  IADD3 R16, P0, P1, R0, -0x1, R9 ;  /* 0xffffffff00107810 */ /* 0x000fc8000791e009 */
[----:B------:R-:W-:-:S04]  /*01d0*/  IADD3.X R18, PT, PT, R7, -0x1, R6, P0, P1 ;  /* 0xffffffff07127810 */ /* 0x000fc800007e2406 */
[----:B------:R-:W-:-:S04]  /*01e0*/  LOP3.LUT R8, R18, R7, RZ, 0xfc, !PT ;  /* 0x0000000712087212 */ /* 0x000fc800078efcff */
[----:B------:R-:W-:Y:S01]  /*01f0*/  ISETP.NE.U32.AND P0, PT, R8, RZ, PT ;  /* 0x000000ff0800720c */ /* 0x000fe20003f05070 */
[----:B0-----:R-:W-:-:S04]  /*0200*/  IMAD R8, R3, UR8, R2 ;  /* 0x0000000803087c24 */ /* 0x001fc8000f8e0202 */
[----:B------:R-:W-:-:S08]  /*0210*/  IMAD R4, R8, R43, RZ ;  /* 0x0000002b08047224 */ /* 0x000fd000078e02ff */
[----:B------:R-:W-:Y:S05]  /*0220*/  @P0 BRA `(.L_x_6) ;  /* 0x0000000000480947 */ /* 0x000fea0003800000 */
[----:B------:R-:W0:Y:S01]  /*0230*/  I2F.U32.RP R5, R0 ;  /* 0x0000000000057306 */ /* 0x000e220000209000 */
[----:B------:R-:W-:Y:S01]  /*0240*/  IMAD.MOV R13, RZ, RZ, -R0 ;  /* 0x000000ffff0d7224 */ /* 0x000fe200078e0a00 */
[----:B------:R-:W-:-:S06]  /*0250*/  ISETP.NE.U32.AND P1, PT, R0, RZ, PT ;  /* 0x000000ff0000720c */ /* 0x000fcc0003f25070 */
[----:B0-----:R-:W0:Y:S02]  /*0260*/  MUFU.RCP R5, R5 ;  /* 0x0000000500057308 */ /* 0x001e240000001000 */
[----:B0-----:R-:W-:-:S06]  /*0270*/  VIADD R10, R5, 0xffffffe ;  /* 0x0ffffffe050a7836 */ /* 0x001fcc0000000000 */
[----:B------:R0:W1:Y:S02]  /*0280*/  F2I.FTZ.U32.TRUNC.NTZ R11, R10 ;  /* 0x0000000a000b7305 */ /* 0x000064000021f000 */
[----:B0-----:R-:W-:Y:S02]  /*0290*/  IMAD.MOV.U32 R10, RZ, RZ, RZ ;  /* 0x000000ffff0a7224 */ /* 0x001fe400078e00ff */
[----:B-1----:R-:W-:-:S04]  /*02a0*/  IMAD R13, R13, R11, RZ ;  /* 0x0000000b0d0d7224 */ /* 0x002fc800078e02ff */
[----:B------:R-:W-:-:S06]  /*02b0*/  IMAD.HI.U32 R11, R11, R13, R10 ;  /* 0x0000000d0b0b7227 */ /* 0x000fcc00078e000a */
[----:B------:R-:W-:-:S04]  /*02c0*/  IMAD.HI.U32 R11, R11, R16, RZ ;  /* 0x000000100b0b7227 */ /* 0x000fc800078e00ff */
[----:B------:R-:W-:-:S04]  /*02d0*/  IMAD.MOV R11, RZ, RZ, -R11 ;  /* 0x000000ffff0b7224 */ /* 0x000fc800078e0a0b */
[----:B------:R-:W-:-:S05]  /*02e0*/  IMAD R5, R0, R11, R16 ;  /* 0x0000000b00057224 */ /* 0x000fca00078e0210 */
[----:B------:R-:W-:-:S13]  /*02f0*/  ISETP.GE.U32.AND P0, PT, R5, R0, PT ;  /* 0x000000000500720c */ /* 0x000fda0003f06070 */
[----:B------:R-:W-:-:S04]  /*0300*/  @P0 IADD3 R5, PT, PT, -R0, R5, RZ ;  /* 0x0000000500050210 */ /* 0x000fc80007ffe1ff */
[----:B------:R-:W-:-:S13]  /*0310*/  ISETP.GE.U32.AND P0, PT, R5, R0, PT ;  /* 0x000000000500720c */ /* 0x000fda0003f06070 */
[----:B------:R-:W-:Y:S01]  /*0320*/  @P0 IMAD.IADD R5, R5, 0x1, -R0 ;  /* 0x0000000105050824 */ /* 0x000fe200078e0a00 */
[----:B------:R-:W-:Y:S01]  /*0330*/  @!P1 LOP3.LUT R5, RZ, R0, RZ, 0x33, !PT ;  /* 0x00000000ff059212 */ /* 0x000fe200078e33ff */
[----:B------:R-:W-:Y:S06]  /*0340*/  BRA `(.L_x_7) ;  /* 0x00000000000c7947 */ /* 0x000fec0003800000 */
.L_x_6:
[----:B------:R-:W-:-:S07]  /*0350*/  MOV R8, 0x370 ;  /* 0x0000037000087802 */ /* 0x000fce0000000f00 */
[----:B------:R-:W-:Y:S05]  /*0360*/  CALL.REL.NOINC `($__internal_1_$__cuda_sm20_rem_u64) ;  /* 0x0000001c00207944 */ /* 0x000fea0003c00000 */
[----:B------:R-:W-:-:S07]  /*0370*/  IMAD.MOV.U32 R5, RZ, RZ, R12 ;  /* 0x000000ffff057224 */ /* 0x000fce00078e000c */
.L_x_7:
[----:B------:R-:W-:Y:S05]  /*0380*/  BSYNC.RECONVERGENT B0 ;  /* 0x0000000000007941 */ /* 0x000fea0003800200 */
.L_x_5:
[----:B------:R-:W-:Y:S01]  /*0390*/  IADD3 R16, P0, PT, R9, 0x1, RZ ;  /* 0x0000000109107810 */ /* 0x000fe20007f1e0ff */
[----:B------:R-:W-:Y:S01]  /*03a0*/  UIADD3 UR8, UP0, UPT, UR4, 0x1, URZ ;  /* 0x0000000104087890 */ /* 0x000fe2000ff1e0ff */
[----:B------:R-:W-:Y:S03]  /*03b0*/  BSSY.RECONVERGENT B0, `(.L_x_8) ;  /* 0x000001c000007945 */ /* 0x000fe60003800200 */
[----:B------:R-:W-:Y:S01]  /*03c0*/  IMAD.X R18, RZ, RZ, R6, P0 ;  /* 0x000000ffff127224 */ /* 0x000fe200000e0606 */
[----:B------:R-:W-:-:S04]  /*03d0*/  UIADD3.X UR9, UPT, UPT, URZ, UR5, URZ, UP0, !UPT ;  /* 0x00000005ff097290 */ /* 0x000fc800087fe4ff */
[----:B------:R-:W-:-:S04]  /*03e0*/  LOP3.LUT R6, R18, R7, RZ, 0xfc, !PT ;  /* 0x0000000712067212 */ /* 0x000fc800078efcff */
[----:B------:R-:W-:Y:S01]  /*03f0*/  ISETP.NE.U32.AND P0, PT, R6, RZ, PT ;  /* 0x000000ff0600720c */ /* 0x000fe20003f05070 */
[----:B------:R-:W-:-:S12]  /*0400*/  IMAD R6, R0, R3, RZ ;  /* 0x0000000300067224 */ /* 0x000fd800078e02ff */
        /* <DEDUP_REMOVED lines=10> */
[----:B------:R-:W-:-:S05]  /*04b0*/  IMAD.HI.U32 R7, R7, R16, RZ ;  /* 0x0000001007077227 */ /* 0x000fca00078e00ff */
[----:B------:R-:W-:-:S05]  /*04c0*/  IADD3 R7, PT, PT, -R7, RZ, RZ ;  /* 0x000000ff07077210 */ /* 0x000fca0007ffe1ff */
[----:B------:R-:W-:-:S05]  /*04d0*/  IMAD R7, R0, R7, R16 ;  /* 0x0000000700077224 */ /* 0x000fca00078e0210 */
[----:B------:R-:W-:-:S13]  /*04e0*/  ISETP.GE.U32.AND P0, PT, R7, R0, PT ;  /* 0x000000000700720c */ /* 0x000fda0003f06070 */
[----:B------:R-:W-:-:S05]  /*04f0*/  @P0 IMAD.IADD R7, R7, 0x1, -R0 ;  /* 0x0000000107070824 */ /* 0x000fca00078e0a00 */
[----:B------:R-:W-:-:S13]  /*0500*/  ISETP.GE.U32.AND P0, PT, R7, R0, PT ;  /* 0x000000000700720c */ /* 0x000fda0003f06070 */
[----:B------:R-:W-:Y:S01]  /*0510*/  @P0 IMAD.IADD R7, R7, 0x1, -R0 ;  /* 0x0000000107070824 */ /* 0x000fe200078e0a00 */
[----:B------:R-:W-:Y:S01]  /*0520*/  @!P1 LOP3.LUT R7, RZ, R0, RZ, 0x33, !PT ;  /* 0x00000000ff079212 */ /* 0x000fe200078e33ff */
[----:B------:R-:W-:Y:S06]  /*0530*/  BRA `(.L_x_10) ;  /* 0x00000000000c7947 */ /* 0x000fec0003800000 */
.L_x_9:
[----:B------:R-:W-:-:S07]  /*0540*/  MOV R8, 0x560 ;  /* 0x0000056000087802 */ /* 0x000fce0000000f00 */
[----:B------:R-:W-:Y:S05]  /*0550*/  CALL.REL.NOINC `($__internal_1_$__cuda_sm20_rem_u64) ;  /* 0x0000001800a47944 */ /* 0x000fea0003c00000 */
[----:B------:R-:W-:-:S07]  /*0560*/  IMAD.MOV.U32 R7, RZ, RZ, R12 ;  /* 0x000000ffff077224 */ /* 0x000fce00078e000c */
.L_x_10:
[----:B------:R-:W-:Y:S05]  /*0570*/  BSYNC.RECONVERGENT B0 ;  /* 0x0000000000007941 */ /* 0x000fea0003800200 */
.L_x_8:
[----:B------:R-:W0:Y:S02]  /*0580*/  LDC.64 R42, c[0x0][0x398] ;  /* 0x0000e600ff2a7b82 */ /* 0x000e240000000a00 */
[----:B0-----:R-:W2:Y:S02]  /*0590*/  LDG.E R0, desc[UR10][R42.64+0x10] ;  /* 0x0000100a2a007981 */ /* 0x001ea4000c1e1900 */
[----:B--2---:R-:W-:-:S13]  /*05a0*/  ISETP.NE.AND P0, PT, R0, RZ, PT ;  /* 0x000000ff0000720c */ /* 0x004fda0003f05270 */
[----:B------:R-:W-:Y:S05]  /*05b0*/  @!P0 BRA `(.L_x_11) ;  /* 0x0000001000e08947 */ /* 0x000fea0003800000 */
[----:B------:R0:W5:Y:S01]  /*05c0*/  LDG.E R0, desc[UR10][R44.64+0x20] ;  /* 0x0000200a2c007981 */ /* 0x000162000c1e1900 */
[----:B------:R-:W1:Y:S03]  /*05d0*/  LDC.64 R26, c[0x0][0x380] ;  /* 0x0000e000ff1a7b82 */ /* 0x000e660000000a00 */
[----:B------:R0:W5:Y:S04]  /*05e0*/  LDG.E.64 R40, desc[UR10][R44.64+0x28] ;  /* 0x0000280a2c287981 */ /* 0x000168000c1e1b00 */
[----:B------:R0:W5:Y:S04]  /*05f0*/  LDG.E.64 R38, desc[UR10][R44.64] ;  /* 0x0000000a2c267981 */ /* 0x000168000c1e1b00 */
[----:B------:R0:W5:Y:S04]  /*0600*/  LDG.E.64 R36, desc[UR10][R44.64+0x8] ;  /* 0x0000080a2c247981 */ /* 0x000168000c1e1b00 */
[----:B------:R0:W5:Y:S04]  /*0610*/  LDG.E.64 R34, desc[UR10][R44.64+0x10] ;  /* 0x0000100a2c227981 */ /* 0x000168000c1e1b00 */
[----:B------:R0:W5:Y:S01]  /*0620*/  LDG.E.64 R32, desc[UR10][R44.64+0x18] ;  /* 0x0000180a2c207981 */ /* 0x000162000c1e1b00 */
[----:B------:R-:W-:Y:S01]  /*0630*/  VIADD R31, R4, UR4 ;  /* 0x00000004041f7c36 */ /* 0x000fe20008000000 */
[----:B------:R-:W-:Y:S01]  /*0640*/  UMOV UR4, URZ ;  /* 0x000000ff00047c82 */ /* 0x000fe20008000000 */
[C---:B------:R-:W-:Y:S01]  /*0650*/  IMAD.IADD R5, R6.reuse, 0x1, R5 ;  /* 0x0000000106057824 */ /* 0x040fe200078e0205 */
[----:B------:R-:W-:Y:S01]  /*0660*/  UMOV UR5, URZ ;  /* 0x000000ff00057c82 */ /* 0x000fe20008000000 */
[----:B------:R-:W-:-:S02]  /*0670*/  IMAD.IADD R7, R6, 0x1, R7 ;  /* 0x0000000106077824 */ /* 0x000fc400078e0207 */
[----:B-1----:R-:W-:-:S04]  /*0680*/  IMAD.WIDE R30, R31, 0x8, R26 ;  /* 0x000000081f1e7825 */ /* 0x002fc800078e021a */
[----:B------:R-:W-:-:S04]  /*0690*/  IMAD.WIDE R28, R5, 0x8, R26 ;  /* 0x00000008051c7825 */ /* 0x000fc800078e021a */
[----:B0-----:R-:W-:-:S07]  /*06a0*/  IMAD.WIDE R26, R7, 0x8, R26 ;  /* 0x00000008071a7825 */ /* 0x001fce00078e021a */
.L_x_35:
[----:B0-----:R-:W0:Y:S01]  /*06b0*/  LDC.64 R6, c[0x0][0x398] ;  /* 0x0000e600ff067b82 */ /* 0x001e220000000a00 */
[----:B------:R-:W2:Y:S04]  /*06c0*/  LDG.E.64 R24, desc[UR10][R30.64] ;  /* 0x0000000a1e187981 */ /* 0x000ea8000c1e1b00 */
[----:B------:R-:W3:Y:S04]  /*06d0*/  LDG.E.64 R8, desc[UR10][R26.64] ;  /* 0x0000000a1a087981 */ /* 0x000ee8000c1e1b00 */
[----:B0-----:R-:W2:Y:S04]  /*06e0*/  LDG.E.64 R4, desc[UR10][R6.64+0x60] ;  /* 0x0000600a06047981 */ /* 0x001ea8000c1e1b00 */
[----:B------:R0:W4:Y:S01]  /*06f0*/  LDG.E.64 R16, desc[UR10][R6.64+0x40] ;  /* 0x0000400a06107981 */ /* 0x000122000c1e1b00 */
[----:B-----5:R-:W-:-:S04]  /*0700*/  SHF.R.U32.HI R10, RZ, 0x2, R39 ;  /* 0x00000002ff0a7819 */ /* 0x020fc80000011627 */
[----:B------:R-:W-:Y:S02]  /*0710*/  LOP3.LUT R10, R10, R39, RZ, 0x3c, !PT ;  /* 0x000000270a0a7212 */ /* 0x000fe400078e3cff */
[----:B------:R-:W-:-:S03]  /*0720*/  SHF.L.U32 R12, R35, 0x4, RZ ;  /* 0x00000004230c7819 */ /* 0x000fc600000006ff */
[----:B------:R-:W-:-:S05]  /*0730*/  IMAD.SHL.U32 R11, R10, 0x2, RZ ;  /* 0x000000020a0b7824 */ /* 0x000fca00078e00ff */
[----:B------:R-:W-:Y:S01]  /*0740*/  LOP3.LUT R11, R35, R12, R11, 0x96, !PT ;  /* 0x0000000c230b7212 */ /* 0x000fe200078e960b */
[----:B------:R-:W-:-:S03]  /*0750*/  VIADD R20, R38, 0x587c5 ;  /* 0x000587c526147836 */ /* 0x000fc60000000000 */
[----:B------:R-:W-:-:S05]  /*0760*/  LOP3.LUT R22, R11, R10, RZ, 0x3c, !PT ;  /* 0x0000000a0b167212 */ /* 0x000fca00078e3cff */
[----:B------:R-:W-:Y:S02]  /*0770*/  IMAD.IADD R10, R22, 0x1, R20 ;  /* 0x00000001160a7824 */ /* 0x000fe400078e0214 */
[----:B------:R-:W-:-:S03]  /*0780*/  IMAD.MOV.U32 R11, RZ, RZ, 0x2f800000 ;  /* 0x2f800000ff0b7424 */ /* 0x000fc600078e00ff */
[----:B------:R-:W-:-:S05]  /*0790*/  I2FP.F32.U32 R10, R10 ;  /* 0x0000000a000a7245 */ /* 0x000fca0000201000 */
[----:B------:R-:W-:-:S04]  /*07a0*/  FFMA R10, R10, R11, 1.1641532182693481445e-10 ;  /* 0x2f0000000a0a7423 */ /* 0x000fc8000000000b */
[----:B0-----:R-:W0:Y:S01]  /*07b0*/  F2F.F64.F32 R6, R10 ;  /* 0x0000000a00067310 */ /* 0x001e220000201800 */
[----:B------:R-:W-:Y:S01]  /*07c0*/  BSSY.RECONVERGENT B0, `(.L_x_12) ;  /* 0x000000d000007945 */ /* 0x000fe20003800200 */
[----:B------:R-:W-:Y:S01]  /*07d0*/  IMAD.MOV.U32 R66, RZ, RZ, RZ ;  /* 0x000000ffff427224 */ /* 0x000fe200078e00ff */
[----:B------:R-:W-:Y:S02]  /*07e0*/  MOV R21, 0x40000000 ;  /* 0x4000000000157802 */ /* 0x000fe40000000f00 */
[----:B------:R-:W-:Y:S01]  /*07f0*/  MOV R68, 0x890 ;  /* 0x0000089000447802 */ /* 0x000fe20000000f00 */
[C-C-:B--2---:R-:W-:Y:S02]  /*0800*/  DADD R18, R24.reuse, -R4.reuse ;  /* 0x0000000018127229 */ /* 0x144fe40000000804 */
[----:B------:R-:W-:-:S08]  /*0810*/  DADD R4, R24, R4 ;  /* 0x0000000018047229 */ /* 0x000fd00000000004 */
[----:B------:R-:W-:-:S08]  /*0820*/  DADD R4, -R18, R4 ;  /* 0x0000000012047229 */ /* 0x000fd00000000104 */
[----:B0-----:R-:W-:-:S08]  /*0830*/  DFMA R18, R6, R4, R18 ;  /* 0x000000040612722b */ /* 0x001fd00000000012 */
[----:B---3--:R-:W-:-:S08]  /*0840*/  DADD R6, -R18, R8 ;  /* 0x0000000012067229 */ /* 0x008fd00000000108 */
[----:B------:R-:W-:Y:S02]  /*0850*/  DADD R48, -RZ, |R6| ;  /* 0x00000000ff307229 */ /* 0x000fe40000000506 */
[----:B----4-:R-:W-:-:S08]  /*0860*/  DMUL R16, R16, 0.5 ;  /* 0x3fe0000010107828 */ /* 0x010fd00000000000 */
[----:B------:R-:W-:-:S07]  /*0870*/  IMAD.MOV.U32 R23, RZ, RZ, R49 ;  /* 0x000000ffff177224 */ /* 0x000fce00078e0031 */
[----:B------:R-:W-:Y:S05]  /*0880*/  CALL.REL.NOINC `($_Z8SimulatePdiP17curandStateXORWOWP7setting$__internal_accurate_pow) ;  /* 0x0000001800d47944 */ /* 0x000fea0003c00000 */
[----:B------:R-:W-:Y:S05]  /*0890*/  BSYNC.RECONVERGENT B0 ;  /* 0x0000000000007941 */ /* 0x000fea0003800200 */
.L_x_12:
[----:B------:R-:W2:Y:S01]  /*08a0*/  LDG.E.64 R64, desc[UR10][R28.64] ;  /* 0x0000000a1c407981 */ /* 0x000ea2000c1e1b00 */
[C---:B------:R-:W-:Y:S01]  /*08b0*/  DADD R10, R6.reuse, 2 ;  /* 0x40000000060a7429 */ /* 0x040fe20000000000 */
[----:B------:R-:W-:Y:S01]  /*08c0*/  BSSY.RECONVERGENT B0, `(.L_x_13) ;  /* 0x0000011000007945 */ /* 0x000fe20003800200 */
[C---:B------:R-:W-:Y:S02]  /*08d0*/  DSETP.NEU.AND P1, PT, R6.reuse, RZ, PT ;  /* 0x000000ff0600722a */ /* 0x040fe40003f2d000 */
[----:B------:R-:W-:-:S04]  /*08e0*/  DSETP.NEU.AND P0, PT, R6, 1, PT ;  /* 0x3ff000000600742a */ /* 0x000fc80003f0d000 */
[----:B------:R-:W-:Y:S02]  /*08f0*/  FSEL R46, R46, RZ, P1 ;  /* 0x000000ff2e2e7208 */ /* 0x000fe40000800000 */
[----:B------:R-:W-:Y:S02]  /*0900*/  LOP3.LUT R12, R11, 0x7ff00000, RZ, 0xc0, !PT ;  /* 0x7ff000000b0c7812 */ /* 0x000fe400078ec0ff */
[----:B------:R-:W-:Y:S02]  /*0910*/  FSEL R47, R47, RZ, P1 ;  /* 0x000000ff2f2f7208 */ /* 0x000fe40000800000 */
[----:B------:R-:W-:Y:S01]  /*0920*/  ISETP.NE.AND P2, PT, R12, 0x7ff00000, PT ;  /* 0x7ff000000c00780c */ /* 0x000fe20003f45270 */
[----:B--2---:R-:W-:-:S08]  /*0930*/  DADD R4, R18, -R64 ;  /* 0x0000000012047229 */ /* 0x004fd00000000840 */
[----:B------:R-:W-:-:S10]  /*0940*/  DADD R10, -RZ, |R4| ;  /* 0x00000000ff0a7229 */ /* 0x000fd40000000504 */
[----:B------:R-:W-:Y:S01]  /*0950*/  IMAD.MOV.U32 R48, RZ, RZ, R10 ;  /* 0x000000ffff307224 */ /* 0x000fe200078e000a */
[----:B------:R-:W-:Y:S06]  /*0960*/  @P2 BRA `(.L_x_14) ;  /* 0x0000000000182947 */ /* 0x000fec0003800000 */
[----:B------:R-:W-:-:S14]  /*0970*/  DSETP.NAN.AND P1, PT, R6, R6, PT ;  /* 0x000000060600722a */ /* 0x000fdc0003f28000 */
[----:B------:R-:W-:Y:S01]  /*0980*/  @P1 DADD R46, R6, 2 ;  /* 0x40000000062e1429 */ /* 0x000fe20000000000 */
[----:B------:R-:W-:Y:S10]  /*0990*/  @P1 BRA `(.L_x_14) ;  /* 0x00000000000c1947 */ /* 0x000ff40003800000 */
[----:B------:R-:W-:-:S14]  /*09a0*/  DSETP.NEU.AND P1, PT, |R6|, +INF , PT ;  /* 0x7ff000000600742a */ /* 0x000fdc0003f2d200 */
[----:B------:R-:W-:Y:S02]  /*09b0*/  @!P1 IMAD.MOV.U32 R46, RZ, RZ, 0x0 ;  /* 0x00000000ff2e9424 */ /* 0x000fe400078e00ff */
[----:B------:R-:W-:-:S07]  /*09c0*/  @!P1 IMAD.MOV.U32 R47, RZ, RZ, 0x7ff00000 ;  /* 0x7ff00000ff2f9424 */ /* 0x000fce00078e00ff */
.L_x_14:
[----:B------:R-:W-:Y:S05]  /*09d0*/  BSYNC.RECONVERGENT B0 ;  /* 0x0000000000007941 */ /* 0x000fea0003800200 */
.L_x_13:
[----:B------:R-:W-:Y:S01]  /*09e0*/  BSSY.RECONVERGENT B0, `(.L_x_15) ;  /* 0x0000008000007945 */ /* 0x000fe20003800200 */
[----:B------:R-:W-:Y:S01]  /*09f0*/  FSEL R6, R46, RZ, P0 ;  /* 0x000000ff2e067208 */ /* 0x000fe20000000000 */
[----:B------:R-:W-:Y:S01]  /*0a00*/  IMAD.MOV.U32 R23, RZ, RZ, R11 ;  /* 0x000000ffff177224 */ /* 0x000fe200078e000b */
[----:B------:R-:W-:Y:S01]  /*0a10*/  FSEL R7, R47, 1.875, P0 ;  /* 0x3ff000002f077808 */ /* 0x000fe20000000000 */
[----:B------:R-:W-:Y:S01]  /*0a20*/  IMAD.MOV.U32 R66, RZ, RZ, RZ ;  /* 0x000000ffff427224 */ /* 0x000fe200078e00ff */
[----:B------:R-:W-:Y:S02]  /*0a30*/  MOV R21, 0x40000000 ;  /* 0x4000000000157802 */ /* 0x000fe40000000f00 */
[----:B------:R-:W-:-:S07]  /*0a40*/  MOV R68, 0xa60 ;  /* 0x00000a6000447802 */ /* 0x000fce0000000f00 */
[----:B------:R-:W-:Y:S05]  /*0a50*/  CALL.REL.NOINC `($_Z8SimulatePdiP17curandStateXORWOWP7setting$__internal_accurate_pow) ;  /* 0x0000001800607944 */ /* 0x000fea0003c00000 */
[----:B------:R-:W-:Y:S05]  /*0a60*/  BSYNC.RECONVERGENT B0 ;  /* 0x0000000000007941 */ /* 0x000fea0003800200 */
.L_x_15:
[----:B------:R-:W0:Y:S02]  /*0a70*/  LDC.64 R14, c[0x0][0x398] ;  /* 0x0000e600ff0e7b82 */ /* 0x000e240000000a00 */
[----:B0-----:R-:W2:Y:S01]  /*0a80*/  LDG.E.64 R14, desc[UR10][R14.64+0x38] ;  /* 0x0000380a0e0e7981 */ /* 0x001ea2000c1e1b00 */
[C---:B------:R-:W-:Y:S01]  /*0a90*/  DADD R10, R4.reuse, 2 ;  /* 0x40000000040a7429 */ /* 0x040fe20000000000 */
[----:B------:R-:W-:Y:S01]  /*0aa0*/  IMAD.MOV.U32 R12, RZ, RZ, 0x1 ;  /* 0x00000001ff0c7424 */ /* 0x000fe200078e00ff */
[C---:B------:R-:W-:Y:S01]  /*0ab0*/  DSETP.NEU.AND P1, PT, R4.reuse, RZ, PT ;  /* 0x000000ff0400722a */ /* 0x040fe20003f2d000 */
[----:B------:R-:W-:Y:S01]  /*0ac0*/  BSSY.RECONVERGENT B0, `(.L_x_16) ;  /* 0x0000011000007945 */ /* 0x000fe20003800200 */
[----:B------:R-:W-:-:S04]  /*0ad0*/  DSETP.NEU.AND P0, PT, R4, 1, PT ;  /* 0x3ff000000400742a */ /* 0x000fc80003f0d000 */
[----:B------:R-:W-:Y:S02]  /*0ae0*/  FSEL R46, R46, RZ, P1 ;  /* 0x000000ff2e2e7208 */ /* 0x000fe40000800000 */
[----:B------:R-:W-:Y:S02]  /*0af0*/  LOP3.LUT R10, R11, 0x7ff00000, RZ, 0xc0, !PT ;  /* 0x7ff000000b0a7812 */ /* 0x000fe400078ec0ff */
[----:B------:R-:W-:Y:S02]  /*0b00*/  FSEL R47, R47, RZ, P1 ;  /* 0x000000ff2f2f7208 */ /* 0x000fe40000800000 */
[----:B------:R-:W-:Y:S01]  /*0b10*/  ISETP.NE.AND P2, PT, R10, 0x7ff00000, PT ;  /* 0x7ff000000a00780c */ /* 0x000fe20003f45270 */
[----:B--2---:R-:W0:Y:S02]  /*0b20*/  MUFU.RCP64H R13, R15 ;  /* 0x0000000f000d7308 */ /* 0x004e240000001800 */
[----:B0-----:R-:W-:-:S08]  /*0b30*/  DFMA R48, -R14, R12, 1 ;  /* 0x3ff000000e30742b */ /* 0x001fd0000000010c */
[----:B------:R-:W-:-:S08]  /*0b40*/  DFMA R48, R48, R48, R48 ;  /* 0x000000303030722b */ /* 0x000fd00000000030 */
[----:B------:R-:W-:Y:S01]  /*0b50*/  DFMA R48, R12, R48, R12 ;  /* 0x000000300c30722b */ /* 0x000fe2000000000c */
[----:B------:R-:W-:Y:S10]  /*0b60*/  @P2 BRA `(.L_x_17) ;  /* 0x0000000000182947 */ /* 0x000ff40003800000 */
[----:B------:R-:W-:-:S14]  /*0b70*/  DSETP.NAN.AND P1, PT, R4, R4, PT ;  /* 0x000000040400722a */ /* 0x000fdc0003f28000 */
[----:B------:R-:W-:Y:S01]  /*0b80*/  @P1 DADD R46, R4, 2 ;  /* 0x40000000042e1429 */ /* 0x000fe20000000000 */
[----:B------:R-:W-:Y:S10]  /*0b90*/  @P1 BRA `(.L_x_17) ;  /* 0x00000000000c1947 */ /* 0x000ff40003800000 */
[----:B------:R-:W-:-:S14]  /*0ba0*/  DSETP.NEU.AND P1, PT, |R4|, +INF , PT ;  /* 0x7ff000000400742a */ /* 0x000fdc0003f2d200 */
[----:B------:R-:W-:Y:S02]  /*0bb0*/  @!P1 IMAD.MOV.U32 R46, RZ, RZ, 0x0 ;  /* 0x00000000ff2e9424 */ /* 0x000fe400078e00ff */
[----:B------:R-:W-:-:S07]  /*0bc0*/  @!P1 IMAD.MOV.U32 R47, RZ, RZ, 0x7ff00000 ;  /* 0x7ff00000ff2f9424 */ /* 0x000fce00078e00ff */
.L_x_17:
[----:B------:R-:W-:Y:S05]  /*0bd0*/  BSYNC.RECONVERGENT B0 ;  /* 0x0000000000007941 */ /* 0x000fea0003800200 */
.L_x_16:
[----:B------:R-:W-:Y:S01]  /*0be0*/  FSEL R10, R46, RZ, P0 ;  /* 0x000000ff2e0a7208 */ /* 0x000fe20000000000 */
[----:B------:R-:W-:Y:S01]  /*0bf0*/  DFMA R4, -R14, R48, 1 ;  /* 0x3ff000000e04742b */ /* 0x000fe20000000130 */
[----:B------:R-:W-:Y:S01]  /*0c00*/  FSEL R11, R47, 1.875, P0 ;  /* 0x3ff000002f0b7808 */ /* 0x000fe20000000000 */
[----:B------:R-:W-:Y:S05]  /*0c10*/  BSSY.RECONVERGENT B0, `(.L_x_18) ;  /* 0x0000013000007945 */ /* 0x000fea0003800200 */
[----:B------:R-:W-:Y:S02]  /*0c20*/  DADD R6, R6, R10 ;  /* 0x0000000006067229 */ /* 0x000fe4000000000a */
[----:B------:R-:W-:-:S06]  /*0c30*/  DFMA R4, R48, R4, R48 ;  /* 0x000000043004722b */ /* 0x000fcc0000000030 */
[----:B------:R-:W-:-:S08]  /*0c40*/  DMUL R12, R16, R6 ;  /* 0x00000006100c7228 */ /* 0x000fd00000000000 */
[----:B------:R-:W-:Y:S02]  /*0c50*/  DMUL R6, R12, R4 ;  /* 0x000000040c067228 */ /* 0x000fe40000000000 */
[----:B------:R-:W-:-:S06]  /*0c60*/  FSETP.GEU.AND P1, PT, |R13|, 6.5827683646048100446e-37, PT ;  /* 0x036000000d00780b */ /* 0x000fcc0003f2e200 */
[----:B------:R-:W-:-:S08]  /*0c70*/  DFMA R10, -R14, R6, R12 ;  /* 0x000000060e0a722b */ /* 0x000fd0000000010c */
[----:B------:R-:W-:-:S10]  /*0c80*/  DFMA R4, R4, R10, R6 ;  /* 0x0000000a0404722b */ /* 0x000fd40000000006 */
[----:B------:R-:W-:-:S05]  /*0c90*/  FFMA R6, RZ, R15, R5 ;  /* 0x0000000fff067223 */ /* 0x000fca0000000005 */
[----:B------:R-:W-:-:S13]  /*0ca0*/  FSETP.GT.AND P0, PT, |R6|, 1.469367938527859385e-39, PT ;  /* 0x001000000600780b */ /* 0x000fda0003f04200 */
[----:B------:R-:W-:Y:S05]  /*0cb0*/  @P0 BRA P1, `(.L_x_19) ;  /* 0x0000000000200947 */ /* 0x000fea0000800000 */
[----:B------:R-:W-:Y:S01]  /*0cc0*/  IMAD.MOV.U32 R50, RZ, RZ, R12 ;  /* 0x000000ffff327224 */ /* 0x000fe200078e000c */
[----:B------:R-:W-:Y:S01]  /*0cd0*/  MOV R48, R14 ;  /* 0x0000000e00307202 */ /* 0x000fe20000000f00 */
[----:B------:R-:W-:Y:S01]  /*0ce0*/  IMAD.MOV.U32 R51, RZ, RZ, R13 ;  /* 0x000000ffff337224 */ /* 0x000fe200078e000d */
[----:B------:R-:W-:Y:S01]  /*0cf0*/  MOV R60, 0xd20 ;  /* 0x00000d20003c7802 */ /* 0x000fe20000000f00 */
[----:B------:R-:W-:-:S07]  /*0d00*/  IMAD.MOV.U32 R49, RZ, RZ, R15 ;  /* 0x000000ffff317224 */ /* 0x000fce00078e000f */
[----:B------:R-:W-:Y:S05]  /*0d10*/  CALL.REL.NOINC `($__internal_0_$__cuda_sm20_div_rn_f64_full) ;  /* 0x0000000c004c7944 */ /* 0x000fea0003c00000 */
[----:B------:R-:W-:Y:S02]  /*0d20*/  IMAD.MOV.U32 R4, RZ, RZ, R54 ;  /* 0x000000ffff047224 */ /* 0x000fe400078e0036 */
[----:B------:R-:W-:-:S07]  /*0d30*/  IMAD.MOV.U32 R5, RZ, RZ, R55 ;  /* 0x000000ffff057224 */ /* 0x000fce00078e0037 */
.L_x_19:
[----:B------:R-:W-:Y:S05]  /*0d40*/  BSYNC.RECONVERGENT B0 ;  /* 0x0000000000007941 */ /* 0x000fea0003800200 */
.L_x_18:
[----:B------:R-:W0:Y:S02]  /*0d50*/  LDC.64 R52, c[0x0][0x398] ;  /* 0x0000e600ff347b82 */ /* 0x000e240000000a00 */
[----:B0-----:R-:W2:Y:S04]  /*0d60*/  LDG.E.64 R12, desc[UR10][R52.64+0x48] ;  /* 0x0000480a340c7981 */ /* 0x001ea8000c1e1b00 */
[----:B------:R-:W3:Y:S01]  /*0d70*/  LDG.E.64 R10, desc[UR10][R52.64+0x50] ;  /* 0x0000500a340a7981 */ /* 0x000ee2000c1e1b00 */
[----:B------:R-:W-:Y:S01]  /*0d80*/  DADD R8, -R24, R8 ;  /* 0x0000000018087229 */ /* 0x000fe20000000108 */
[----:B------:R-:W-:Y:S01]  /*0d90*/  BSSY.RECONVERGENT B0, `(.L_x_20) ;  /* 0x0000017000007945 */ /* 0x000fe20003800200 */
[----:B------:R-:W-:Y:S01]  /*0da0*/  IMAD.MOV.U32 R66, RZ, RZ, RZ ;  /* 0x000000ffff427224 */ /* 0x000fe200078e00ff */
[----:B------:R-:W-:-:S02]  /*0db0*/  MOV R21, 0x40000000 ;  /* 0x4000000000157802 */ /* 0x000fc40000000f00 */
[----:B------:R-:W-:Y:S01]  /*0dc0*/  MOV R68, 0xf00 ;  /* 0x00000f0000447802 */ /* 0x000fe20000000f00 */
[-C--:B--2---:R-:W-:Y:S02]  /*0dd0*/  DMUL R6, R18, R12.reuse ;  /* 0x0000000c12067228 */ /* 0x084fe40000000000 */
[----:B------:R-:W-:-:S06]  /*0de0*/  DMUL R48, R64, R12 ;  /* 0x0000000c40307228 */ /* 0x000fcc0000000000 */
[----:B------:R-:W-:Y:S02]  /*0df0*/  DMUL R46, R18, R6 ;  /* 0x00000006122e7228 */ /* 0x000fe40000000000 */
[----:B------:R-:W-:Y:S02]  /*0e00*/  DMUL R50, R64, R48 ;  /* 0x0000003040327228 */ /* 0x000fe40000000000 */
[-C--:B---3--:R-:W-:Y:S02]  /*0e10*/  DMUL R6, R18, R10.reuse ;  /* 0x0000000a12067228 */ /* 0x088fe40000000000 */
[----:B------:R-:W-:Y:S02]  /*0e20*/  DMUL R48, R64, R10 ;  /* 0x0000000a40307228 */ /* 0x000fe40000000000 */
[----:B------:R-:W-:Y:S02]  /*0e30*/  DMUL R46, R18, R46 ;  /* 0x0000002e122e7228 */ /* 0x000fe40000000000 */
[----:B------:R-:W-:-:S02]  /*0e40*/  DMUL R50, R64, R50 ;  /* 0x0000003240327228 */ /* 0x000fc40000000000 */
[----:B------:R-:W-:Y:S02]  /*0e50*/  DMUL R6, R18, R6 ;  /* 0x0000000612067228 */ /* 0x000fe40000000000 */
[----:B------:R-:W-:Y:S02]  /*0e60*/  DMUL R48, R64, R48 ;  /* 0x0000003040307228 */ /* 0x000fe40000000000 */
[----:B------:R-:W-:Y:S02]  /*0e70*/  DMUL R46, R18, R46 ;  /* 0x0000002e122e7228 */ /* 0x000fe40000000000 */
[----:B------:R-:W-:-:S06]  /*0e80*/  DMUL R50, R64, R50 ;  /* 0x0000003240327228 */ /* 0x000fcc0000000000 */
[----:B------:R-:W-:Y:S02]  /*0e90*/  DFMA R46, R6, 0.5, R46 ;  /* 0x3fe00000062e782b */ /* 0x000fe4000000002e */
[----:B------:R-:W-:Y:S02]  /*0ea0*/  DFMA R6, R48, 0.5, R50 ;  /* 0x3fe000003006782b */ /* 0x000fe40000000032 */
[----:B------:R-:W-:-:S06]  /*0eb0*/  DADD R48, -RZ, |R8| ;  /* 0x00000000ff307229 */ /* 0x000fcc0000000508 */
[----:B------:R-:W-:-:S04]  /*0ec0*/  DADD R46, R46, R6 ;  /* 0x000000002e2e7229 */ /* 0x000fc80000000006 */
[----:B------:R-:W-:-:S04]  /*0ed0*/  IMAD.MOV.U32 R23, RZ, RZ, R49 ;  /* 0x000000ffff177224 */ /* 0x000fc800078e0031 */
[----:B------:R-:W-:-:S11]  /*0ee0*/  DFMA R4, R14, R46, R4 ;  /* 0x0000002e0e04722b */ /* 0x000fd60000000004 */
[----:B------:R-:W-:Y:S05]  /*0ef0*/  CALL.REL.NOINC `($_Z8SimulatePdiP17curandStateXORWOWP7setting$__internal_accurate_pow) ;  /* 0x0000001400387944 */ /* 0x000fea0003c00000 */
[----:B------:R-:W-:Y:S05]  /*0f00*/  BSYNC.RECONVERGENT B0 ;  /* 0x0000000000007941 */ /* 0x000fea0003800200 */
.L_x_20:
[----:B------:R-:W-:Y:S01]  /*0f10*/  DADD R48, R8, 2 ;  /* 0x4000000008307429 */ /* 0x000fe20000000000 */
[----:B------:R-:W-:Y:S01]  /*0f20*/  BSSY.RECONVERGENT B0, `(.L_x_21) ;  /* 0x0000011000007945 */ /* 0x000fe20003800200 */
[----:B------:R-:W-:Y:S02]  /*0f30*/  DADD R64, R24, -R64 ;  /* 0x0000000018407229 */ /* 0x000fe40000000840 */
[C---:B------:R-:W-:Y:S02]  /*0f40*/  DSETP.NEU.AND P1, PT, R8.reuse, RZ, PT ;  /* 0x000000ff0800722a */ /* 0x040fe40003f2d000 */
[----:B------:R-:W-:-:S04]  /*0f50*/  DSETP.NEU.AND P0, PT, R8, 1, PT ;  /* 0x3ff000000800742a */ /* 0x000fc80003f0d000 */
[----:B------:R-:W-:Y:S01]  /*0f60*/  LOP3.LUT R21, R49, 0x7ff00000, RZ, 0xc0, !PT ;  /* 0x7ff0000031157812 */ /* 0x000fe200078ec0ff */
[----:B------:R-:W-:Y:S01]  /*0f70*/  DADD R48, -RZ, |R64| ;  /* 0x00000000ff307229 */ /* 0x000fe20000000540 */
[----:B------:R-:W-:Y:S02]  /*0f80*/  FSEL R46, R46, RZ, P1 ;  /* 0x000000ff2e2e7208 */ /* 0x000fe40000800000 */
[----:B------:R-:W-:Y:S02]  /*0f90*/  ISETP.NE.AND P2, PT, R21, 0x7ff00000, PT ;  /* 0x7ff000001500780c */ /* 0x000fe40003f45270 */
[----:B------:R-:W-:-:S05]  /*0fa0*/  FSEL R47, R47, RZ, P1 ;  /* 0x000000ff2f2f7208 */ /* 0x000fca0000800000 */
[----:B------:R-:W-:-:S06]  /*0fb0*/  IMAD.MOV.U32 R23, RZ, RZ, R49 ;  /* 0x000000ffff177224 */ /* 0x000fcc00078e0031 */
[----:B------:R-:W-:Y:S05]  /*0fc0*/  @P2 BRA `(.L_x_22) ;  /* 0x0000000000182947 */ /* 0x000fea0003800000 */
[----:B------:R-:W-:-:S14]  /*0fd0*/  DSETP.NAN.AND P1, PT, R8, R8, PT ;  /* 0x000000080800722a */ /* 0x000fdc0003f28000 */
[----:B------:R-:W-:Y:S01]  /*0fe0*/  @P1 DADD R46, R8, 2 ;  /* 0x40000000082e1429 */ /* 0x000fe20000000000 */
[----:B------:R-:W-:Y:S10]  /*0ff0*/  @P1 BRA `(.L_x_22) ;  /* 0x00000000000c1947 */ /* 0x000ff40003800000 */
[----:B------:R-:W-:-:S14]  /*1000*/  DSETP.NEU.AND P1, PT, |R8|, +INF , PT ;  /* 0x7ff000000800742a */ /* 0x000fdc0003f2d200 */
[----:B------:R-:W-:Y:S02]  /*1010*/  @!P1 IMAD.MOV.U32 R46, RZ, RZ, 0x0 ;  /* 0x00000000ff2e9424 */ /* 0x000fe400078e00ff */
[----:B------:R-:W-:-:S07]  /*1020*/  @!P1 IMAD.MOV.U32 R47, RZ, RZ, 0x7ff00000 ;  /* 0x7ff00000ff2f9424 */ /* 0x000fce00078e00ff */
.L_x_22:
[----:B------:R-:W-:Y:S05]  /*1030*/  BSYNC.RECONVERGENT B0 ;  /* 0x0000000000007941 */ /* 0x000fea0003800200 */
.L_x_21:
[----:B------:R-:W-:Y:S01]  /*1040*/  BSSY.RECONVERGENT B0, `(.L_x_23) ;  /* 0x0000007000007945 */ /* 0x000fe20003800200 */
[----:B------:R-:W-:Y:S01]  /*1050*/  FSEL R8, R46, RZ, P0 ;  /* 0x000000ff2e087208 */ /* 0x000fe20000000000 */
[----:B------:R-:W-:Y:S01]  /*1060*/  IMAD.MOV.U32 R66, RZ, RZ, RZ ;  /* 0x000000ffff427224 */ /* 0x000fe200078e00ff */
[----:B------:R-:W-:Y:S01]  /*1070*/  FSEL R9, R47, 1.875, P0 ;  /* 0x3ff000002f097808 */ /* 0x000fe20000000000 */
[----:B------:R-:W-:Y:S01]  /*1080*/  IMAD.MOV.U32 R21, RZ, RZ, 0x40000000 ;  /* 0x40000000ff157424 */ /* 0x000fe200078e00ff */
[----:B------:R-:W-:-:S07]  /*1090*/  MOV R68, 0x10b0 ;  /* 0x000010b000447802 */ /* 0x000fce0000000f00 */
[----:B------:R-:W-:Y:S05]  /*10a0*/  CALL.REL.NOINC `($_Z8SimulatePdiP17curandStateXORWOWP7setting$__internal_accurate_pow) ;  /* 0x0000001000cc7944 */ /* 0x000fea0003c00000 */
[----:B------:R-:W-:Y:S05]  /*10b0*/  BSYNC.RECONVERGENT B0 ;  /* 0x0000000000007941 */ /* 0x000fea0003800200 */
.L_x_23:
[----:B------:R-:W0:Y:S01]  /*10c0*/  MUFU.RCP64H R51, R15 ;  /* 0x0000000f00337308 */ /* 0x000e220000001800 */
[C---:B------:R-:W-:Y:S01]  /*10d0*/  DADD R48, R64.reuse, 2 ;  /* 0x4000000040307429 */ /* 0x040fe20000000000 */
[----:B------:R-:W-:Y:S01]  /*10e0*/  MOV R50, 0x1 ;  /* 0x0000000100327802 */ /* 0x000fe20000000f00 */
[C---:B------:R-:W-:Y:S01]  /*10f0*/  DSETP.NEU.AND P1, PT, R64.reuse, RZ, PT ;  /* 0x000000ff4000722a */ /* 0x040fe20003f2d000 */
[----:B------:R-:W-:Y:S01]  /*1100*/  BSSY.RECONVERGENT B0, `(.L_x_24) ;  /* 0x0000010000007945 */ /* 0x000fe20003800200 */
[----:B------:R-:W-:-:S04]  /*1110*/  DSETP.NEU.AND P0, PT, R64, 1, PT ;  /* 0x3ff000004000742a */ /* 0x000fc80003f0d000 */
[----:B------:R-:W-:Y:S02]  /*1120*/  FSEL R46, R46, RZ, P1 ;  /* 0x000000ff2e2e7208 */ /* 0x000fe40000800000 */
[----:B------:R-:W-:Y:S02]  /*1130*/  LOP3.LUT R48, R49, 0x7ff00000, RZ, 0xc0, !PT ;  /* 0x7ff0000031307812 */ /* 0x000fe400078ec0ff */
[----:B------:R-:W-:Y:S02]  /*1140*/  FSEL R47, R47, RZ, P1 ;  /* 0x000000ff2f2f7208 */ /* 0x000fe40000800000 */
[----:B------:R-:W-:Y:S01]  /*1150*/  ISETP.NE.AND P2, PT, R48, 0x7ff00000, PT ;  /* 0x7ff000003000780c */ /* 0x000fe20003f45270 */
        /* <DEDUP_REMOVED lines=10> */
.L_x_25:
[----:B------:R-:W-:Y:S05]  /*1200*/  BSYNC.RECONVERGENT B0 ;  /* 0x0000000000007941 */ /* 0x000fea0003800200 */
.L_x_24:
        /* <DEDUP_REMOVED lines=22> */
.L_x_27:
[----:B------:R-:W-:Y:S05]  /*1370*/  BSYNC.RECONVERGENT B0 ;  /* 0x0000000000007941 */ /* 0x000fea0003800200 */
.L_x_26:
[C---:B------:R-:W-:Y:S01]  /*1380*/  DMUL R12, R24.reuse, R12 ;  /* 0x0000000c180c7228 */ /* 0x040fe20000000000 */
[----:B------:R-:W-:Y:S01]  /*1390*/  BSSY.RECONVERGENT B0, `(.L_x_28) ;  /* 0x0000044000007945 */ /* 0x000fe20003800200 */
[----:B------:R-:W-:-:S03]  /*13a0*/  DMUL R10, R24, R10 ;  /* 0x0000000a180a7228 */ /* 0x000fc60000000000 */
[----:B------:R-:W-:Y:S01]  /*13b0*/  BSSY.RELIABLE B1, `(.L_x_29) ;  /* 0x000003c000017945 */ /* 0x000fe20003800100 */
[----:B------:R-:W-:Y:S02]  /*13c0*/  IMAD.MOV.U32 R23, RZ, RZ, R22 ;  /* 0x000000ffff177224 */ /* 0x000fe400078e0016 */
[C---:B------:R-:W-:Y:S02]  /*13d0*/  DMUL R12, R24.reuse, R12 ;  /* 0x0000000c180c7228 */ /* 0x040fe40000000000 */
[----:B------:R-:W-:-:S06]  /*13e0*/  DMUL R10, R24, R10 ;  /* 0x0000000a180a7228 */ /* 0x000fcc0000000000 */
[----:B------:R-:W-:-:S08]  /*13f0*/  DMUL R12, R24, R12 ;  /* 0x0000000c180c7228 */ /* 0x000fd00000000000 */
[----:B------:R-:W-:-:S08]  /*1400*/  DMUL R12, R24, R12 ;  /* 0x0000000c180c7228 */ /* 0x000fd00000000000 */
[----:B------:R-:W-:-:S08]  /*1410*/  DFMA R10, R10, 0.5, R12 ;  /* 0x3fe000000a0a782b */ /* 0x000fd0000000000c */
[----:B------:R-:W-:Y:S01]  /*1420*/  DADD R10, R6, R10 ;  /* 0x00000000060a7229 */ /* 0x000fe2000000000a */
[----:B------:R-:W-:Y:S02]  /*1430*/  IMAD.MOV.U32 R6, RZ, RZ, R34 ;  /* 0x000000ffff067224 */ /* 0x000fe400078e0022 */
[----:B------:R-:W-:-:S05]  /*1440*/  IMAD.MOV.U32 R7, RZ, RZ, R37 ;  /* 0x000000ffff077224 */ /* 0x000fca00078e0025 */
[----:B------:R-:W-:-:S08]  /*1450*/  DFMA R10, R14, R10, R8 ;  /* 0x0000000a0e0a722b */ /* 0x000fd00000000008 */
[----:B------:R-:W-:-:S08]  /*1460*/  DADD R4, R4, -R10 ;  /* 0x0000000004047229 */ /* 0x000fd0000000080a */
[----:B------:R-:W-:-:S14]  /*1470*/  DSETP.GEU.AND P0, PT, R4, RZ, PT ;  /* 0x000000ff0400722a */ /* 0x000fdc0003f0e000 */
[----:B------:R-:W-:Y:S05]  /*1480*/  @!P0 BRA `(.L_x_30) ;  /* 0x0000000000b88947 */ /* 0x000fea0003800000 */
[----:B------:R-:W-:Y:S01]  /*1490*/  DADD R6, -RZ, -R4 ;  /* 0x00000000ff067229 */ /* 0x000fe20000000904 */
[----:B------:R-:W-:Y:S01]  /*14a0*/  BSSY.RECONVERGENT B2, `(.L_x_31) ;  /* 0x0000007000027945 */ /* 0x000fe20003800200 */
[----:B------:R-:W-:Y:S01]  /*14b0*/  MOV R48, 0x8b145769 ;  /* 0x8b14576900307802 */ /* 0x000fe20000000f00 */
[----:B------:R-:W-:Y:S01]  /*14c0*/  IMAD.MOV.U32 R23, RZ, RZ, 0x4005bf0a ;  /* 0x4005bf0aff177424 */ /* 0x000fe200078e00ff */
[----:B------:R-:W-:-:S06]  /*14d0*/  MOV R68, 0x1510 ;  /* 0x0000151000447802 */ /* 0x000fcc0000000f00 */
[----:B------:R-:W-:Y:S02]  /*14e0*/  IMAD.MOV.U32 R66, RZ, RZ, R6 ;  /* 0x000000ffff427224 */ /* 0x000fe400078e0006 */
[----:B------:R-:W-:-:S07]  /*14f0*/  IMAD.MOV.U32 R21, RZ, RZ, R7 ;  /* 0x000000ffff157224 */ /* 0x000fce00078e0007 */
[----:B------:R-:W-:Y:S05]  /*1500*/  CALL.REL.NOINC `($_Z8SimulatePdiP17curandStateXORWOWP7setting$__internal_accurate_pow) ;  /* 0x0000000c00b47944 */ /* 0x000fea0003c00000 */
[----:B------:R-:W-:Y:S05]  /*1510*/  BSYNC.RECONVERGENT B2 ;  /* 0x0000000000027941 */ /* 0x000fea0003800200 */
.L_x_31:
[----:B------:R-:W-:Y:S01]  /*1520*/  SHF.R.U32.HI R9, RZ, 0x2, R36 ;  /* 0x00000002ff097819 */ /* 0x000fe20000011624 */
[----:B------:R-:W-:Y:S01]  /*1530*/  IMAD.SHL.U32 R8, R22, 0x10, RZ ;  /* 0x0000001016087824 */ /* 0x000fe200078e00ff */
[----:B------:R-:W-:Y:S01]  /*1540*/  BSSY.RECONVERGENT B2, `(.L_x_32) ;  /* 0x0000019000027945 */ /* 0x000fe20003800200 */
[----:B------:R-:W-:Y:S01]  /*1550*/  IMAD.MOV.U32 R11, RZ, RZ, 0x4005bf0a ;  /* 0x4005bf0aff0b7424 */ /* 0x000fe200078e00ff */
[----:B------:R-:W-:Y:S01]  /*1560*/  LOP3.LUT R9, R9, R36, RZ, 0x3c, !PT ;  /* 0x0000002409097212 */ /* 0x000fe200078e3cff */
[----:B------:R-:W-:Y:S01]  /*1570*/  VIADD R20, R38, 0xb0f8a ;  /* 0x000b0f8a26147836 */ /* 0x000fe20000000000 */
[----:B------:R-:W-:Y:S01]  /*1580*/  DSETP.NEU.AND P0, PT, R4, RZ, PT ;  /* 0x000000ff0400722a */ /* 0x000fe20003f0d000 */
[----:B------:R-:W-:Y:S02]  /*1590*/  IMAD.MOV.U32 R13, RZ, RZ, 0x2f800000 ;  /* 0x2f800000ff0d7424 */ /* 0x000fe400078e00ff */
[----:B------:R-:W-:-:S05]  /*15a0*/  IMAD.SHL.U32 R10, R9, 0x2, RZ ;  /* 0x00000002090a7824 */ /* 0x000fca00078e00ff */
[----:B------:R-:W-:Y:S02]  /*15b0*/  LOP3.LUT R9, R9, R10, R8, 0x96, !PT ;  /* 0x0000000a09097212 */ /* 0x000fe400078e9608 */
[----:B------:R-:W-:Y:S02]  /*15c0*/  MOV R10, 0x8b145769 ;  /* 0x8b145769000a7802 */ /* 0x000fe40000000f00 */
[----:B------:R-:W-:-:S04]  /*15d0*/  LOP3.LUT R23, R9, R22, RZ, 0x3c, !PT ;  /* 0x0000001609177212 */ /* 0x000fc800078e3cff */
[----:B------:R-:W-:-:S06]  /*15e0*/  DADD R8, -R4, R10 ;  /* 0x0000000004087229 */ /* 0x000fcc000000010a */
[----:B------:R-:W-:-:S04]  /*15f0*/  IMAD.IADD R8, R23, 0x1, R20 ;  /* 0x0000000117087824 */ /* 0x000fc800078e0214 */
[----:B------:R-:W-:Y:S02]  /*1600*/  LOP3.LUT R12, R9, 0x7ff00000, RZ, 0xc0, !PT ;  /* 0x7ff00000090c7812 */ /* 0x000fe400078ec0ff */
[----:B------:R-:W-:Y:S02]  /*1610*/  I2FP.F32.U32 R8, R8 ;  /* 0x0000000800087245 */ /* 0x000fe40000201000 */
[----:B------:R-:W-:-:S03]  /*1620*/  ISETP.NE.AND P1, PT, R12, 0x7ff00000, PT ;  /* 0x7ff000000c00780c */ /* 0x000fc60003f25270 */
[----:B------:R-:W-:-:S06]  /*1630*/  FFMA R8, R8, R13, 1.1641532182693481445e-10 ;  /* 0x2f00000008087423 */ /* 0x000fcc000000000d */
[----:B------:R-:W0:Y:S04]  /*1640*/  F2F.F64.F32 R8, R8 ;  /* 0x0000000800087310 */ /* 0x000e280000201800 */
[----:B------:R-:W-:Y:S05]  /*1650*/  @P1 BRA `(.L_x_33) ;  /* 0x00000000001c1947 */ /* 0x000fea0003800000 */
[----:B------:R-:W-:-:S14]  /*1660*/  DSETP.NAN.AND P1, PT, R4, R4, PT ;  /* 0x000000040400722a */ /* 0x000fdc0003f28000 */
[----:B------:R-:W-:Y:S01]  /*1670*/  @P1 DADD R46, -R4, R10 ;  /* 0x00000000042e1229 */ /* 0x000fe2000000010a */
[----:B------:R-:W-:Y:S10]  /*1680*/  @P1 BRA `(.L_x_33) ;  /* 0x0000000000101947 */ /* 0x000ff40003800000 */
[----:B------:R-:W-:-:S14]  /*1690*/  DSETP.NEU.AND P1, PT, |R4|, +INF , PT ;  /* 0x7ff000000400742a */ /* 0x000fdc0003f2d200 */
[----:B------:R-:W-:Y:S01]  /*16a0*/  @!P1 ISETP.GE.AND P2, PT, R7, RZ, PT ;  /* 0x000000ff0700920c */ /* 0x000fe20003f46270 */
[----:B------:R-:W-:-:S03]  /*16b0*/  @!P1 IMAD.MOV.U32 R46, RZ, RZ, RZ ;  /* 0x000000ffff2e9224 */ /* 0x000fc600078e00ff */
[----:B------:R-:W-:-:S09]  /*16c0*/  @!P1 SEL R47, RZ, 0x7ff00000, !P2 ;  /* 0x7ff00000ff2f9807 */ /* 0x000fd20005000000 */
.L_x_33:
[----:B------:R-:W-:Y:S05]  /*16d0*/  BSYNC.RECONVERGENT B2 ;  /* 0x0000000000027941 */ /* 0x000fea0003800200 */
.L_x_32:
[----:B------:R-:W-:Y:S02]  /*16e0*/  FSEL R4, R46, RZ, P0 ;  /* 0x000000ff2e047208 */ /* 0x000fe40000000000 */
[----:B------:R-:W-:-:S06]  /*16f0*/  FSEL R5, R47, 1.875, P0 ;  /* 0x3ff000002f057808 */ /* 0x000fcc0000000000 */
[----:B0-----:R-:W-:-:S14]  /*1700*/  DSETP.GT.AND P0, PT, R4, R8, PT ;  /* 0x000000080400722a */ /* 0x001fdc0003f04000 */
[----:B------:R-:W-:Y:S05]  /*1710*/  @!P0 BREAK.RELIABLE B1 ;  /* 0x0000000000018942 */ /* 0x000fea0003800100 */
[----:B------:R-:W-:Y:S05]  /*1720*/  @!P0 BRA `(.L_x_34) ;  /* 0x0000000000288947 */ /* 0x000fea0003800000 */
[----:B------:R-:W-:Y:S01]  /*1730*/  MOV R6, R35 ;  /* 0x0000002300067202 */ /* 0x000fe20000000f00 */
[----:B------:R-:W-:Y:S02]  /*1740*/  IMAD.MOV.U32 R7, RZ, RZ, R34 ;  /* 0x000000ffff077224 */ /* 0x000fe400078e0022 */
[----:B------:R-:W-:Y:S02]  /*1750*/  IMAD.MOV.U32 R35, RZ, RZ, R22 ;  /* 0x000000ffff237224 */ /* 0x000fe400078e0016 */
[----:B------:R-:W-:-:S07]  /*1760*/  IMAD.MOV.U32 R36, RZ, RZ, R37 ;  /* 0x000000ffff247224 */ /* 0x000fce00078e0025 */
.L_x_30:
[----:B------:R-:W-:Y:S05]  /*1770*/  BSYNC.RELIABLE B1 ;  /* 0x0000000000017941 */ /* 0x000fea0003800100 */
.L_x_29:
[----:B------:R0:W-:Y:S01]  /*1780*/  STG.E.64 desc[UR10][R30.64], R18 ;  /* 0x000000121e007986 */ /* 0x0001e2000c101b0a */
[----:B------:R-:W-:Y:S01]  /*1790*/  IMAD.MOV.U32 R22, RZ, RZ, R35 ;  /* 0x000000ffff167224 */ /* 0x000fe200078e0023 */
[----:B------:R-:W-:Y:S01]  /*17a0*/  MOV R34, R7 ;  /* 0x0000000700227202 */ /* 0x000fe20000000f00 */
[----:B------:R-:W-:Y:S02]  /*17b0*/  IMAD.MOV.U32 R35, RZ, RZ, R6 ;  /* 0x000000ffff237224 */ /* 0x000fe400078e0006 */
[----:B------:R-:W-:-:S07]  /*17c0*/  IMAD.MOV.U32 R37, RZ, RZ, R36 ;  /* 0x000000ffff257224 */ /* 0x000fce00078e0024 */
.L_x_34:
[----:B------:R-:W-:Y:S05]  /*17d0*/  BSYNC.RECONVERGENT B0 ;  /* 0x0000000000007941 */ /* 0x000fea0003800200 */
.L_x_28:
[----:B------:R-:W-:Y:S05]  /*17e0*/  WARPSYNC.ALL ;  /* 0x0000000000007948 */ /* 0x000fea0003800000 */
[--C-:B------:R-:W-:Y:S01]  /*17f0*/  IMAD.MOV.U32 R21, RZ, RZ, R37.reuse ;  /* 0x000000ffff157224 */ /* 0x100fe200078e0025 */
[----:B------:R1:W-:Y:S04]  /*1800*/  STG.E.64 desc[UR10][R44.64+0x8], R34 ;  /* 0x000008222c007986 */ /* 0x0003e8000c101b0a */
[----:B------:R2:W-:Y:S04]  /*1810*/  STG.E.64 desc[UR10][R44.64+0x10], R22 ;  /* 0x000010162c007986 */ /* 0x0005e8000c101b0a */
[----:B------:R2:W-:Y:S04]  /*1820*/  STG.E.64 desc[UR10][R44.64], R20 ;  /* 0x000000142c007986 */ /* 0x0005e8000c101b0a */
[----:B------:R2:W-:Y:S04]  /*1830*/  STG.E.64 desc[UR10][R44.64+0x18], R32 ;  /* 0x000018202c007986 */ /* 0x0005e8000c101b0a */
[----:B------:R2:W-:Y:S04]  /*1840*/  STG.E desc[UR10][R44.64+0x20], R0 ;  /* 0x000020002c007986 */ /* 0x0005e8000c10190a */
[----:B------:R2:W-:Y:S04]  /*1850*/  STG.E.64 desc[UR10][R44.64+0x28], R40 ;  /* 0x000028282c007986 */ /* 0x0005e8000c101b0a */
[----:B------:R-:W3:Y:S01]  /*1860*/  LDG.E R4, desc[UR10][R42.64+0x10] ;  /* 0x0000100a2a047981 */ /* 0x000ee2000c1e1900 */
[----:B------:R-:W-:Y:S01]  /*1870*/  UIADD3 UR4, UP0, UPT, UR4, 0x1, URZ ;  /* 0x0000000104047890 */ /* 0x000fe2000ff1e0ff */
[----:B------:R-:W-:Y:S01]  /*1880*/  IMAD.MOV.U32 R39, RZ, RZ, R37 ;  /* 0x000000ffff277224 */ /* 0x000fe200078e0025 */
[----:B------:R-:W-:Y:S01]  /*1890*/  MOV R36, R34 ;  /* 0x0000002200247202 */ /* 0x000fe20000000f00 */
[----:B------:R-:W-:Y:S01]  /*18a0*/  IMAD.MOV.U32 R37, RZ, RZ, R35 ;  /* 0x000000ffff257224 */ /* 0x000fe200078e0023 */
[----:B------:R-:W-:Y:S01]  /*18b0*/  UIADD3.X UR5, UPT, UPT, URZ, UR5, URZ, UP0, !UPT ;  /* 0x00000005ff057290 */ /* 0x000fe200087fe4ff */
[----:B------:R-:W-:-:S02]  /*18c0*/  IMAD.MOV.U32 R38, RZ, RZ, R20 ;  /* 0x000000ffff267224 */ /* 0x000fc400078e0014 */
[----:B-1----:R-:W-:Y:S02]  /*18d0*/  IMAD.MOV.U32 R34, RZ, RZ, R22 ;  /* 0x000000ffff227224 */ /* 0x002fe400078e0016 */
[----:B------:R-:W-:Y:S02]  /*18e0*/  IMAD.MOV.U32 R35, RZ, RZ, R23 ;  /* 0x000000ffff237224 */ /* 0x000fe400078e0017 */
[----:B------:R-:W-:Y:S01]  /*18f0*/  IMAD.U32 R5, RZ, RZ, UR5 ;  /* 0x00000005ff057e24 */ /* 0x000fe2000f8e00ff */
[----:B---3--:R-:W-:Y:S02]  /*1900*/  ISETP.LE.U32.AND P0, PT, R4, UR4, PT ;  /* 0x0000000404007c0c */ /* 0x008fe4000bf03070 */
[----:B------:R-:W-:-:S04]  /*1910*/  SHF.R.S32.HI R4, RZ, 0x1f, R4 ;  /* 0x0000001fff047819 */ /* 0x000fc80000011404 */
[----:B------:R-:W-:-:S13]  /*1920*/  ISETP.GE.U32.AND.EX P0, PT, R5, R4, PT, P0 ;  /* 0x000000040500720c */ /* 0x000fda0003f06100 */
[----:B--2---:R-:W-:Y:S05]  /*1930*/  @!P0 BRA `(.L_x_35) ;  /* 0xffffffec005c8947 */ /* 0x004fea000383ffff */
.L_x_11:
[----:B------:R-:W2:Y:S01]  /*1940*/  LDG.E R43, desc[UR10][R42.64+0xc] ;  /* 0x00000c0a2a2b7981 */ /* 0x000ea2000c1e1900 */
[----:B------:R-:W-:Y:S01]  /*1950*/  IMAD.U32 R5, RZ, RZ, UR9 ;  /* 0x00000009ff057e24 */ /* 0x000fe2000f8e00ff */
[----:B------:R-:W-:Y:S01]  /*1960*/  UMOV UR4, UR8 ;  /* 0x0000000800047c82 */ /* 0x000fe20008000000 */
[----:B------:R-:W-:Y:S01]  /*1970*/  UMOV UR5, UR9 ;  /* 0x0000000900057c82 */ /* 0x000fe20008000000 */
[----:B--2---:R-:W-:Y:S02]  /*1980*/  ISETP.LE.U32.AND P0, PT, R43, UR8, PT ;  /* 0x000000082b007c0c */ /* 0x004fe4000bf03070 */
[----:B------:R-:W-:-:S04]  /*1990*/  SHF.R.S32.HI R0, RZ, 0x1f, R43 ;  /* 0x0000001fff007819 */ /* 0x000fc8000001142b */
[----:B------:R-:W-:-:S13]  /*19a0*/  ISETP.GE.U32.AND.EX P0, PT, R5, R0, PT, P0 ;  /* 0x000000000500720c */ /* 0x000fda0003f06100 */
[----:B------:R-:W-:Y:S05]  /*19b0*/  @!P0 BRA `(.L_x_36) ;  /* 0xffffffe400e08947 */ /* 0x000fea000383ffff */
.L_x_4:
[----:B------:R-:W1:Y:S01]  /*19c0*/  LDCU UR5, c[0x0][0x388] ;  /* 0x00007100ff0577ac */ /* 0x000e620008000800 */
[----:B------:R-:W-:-:S04]  /*19d0*/  UIADD3 UR6, UP0, UPT, UR6, 0x1, URZ ;  /* 0x0000000106067890 */ /* 0x000fc8000ff1e0ff */
[----:B------:R-:W-:Y:S02]  /*19e0*/  UIADD3.X UR7, UPT, UPT, URZ, UR7, URZ, UP0, !UPT ;  /* 0x00000007ff077290 */ /* 0x000fe400087fe4ff */
[----:B-1----:R-:W-:Y:S02]  /*19f0*/  USHF.R.S32.HI UR4, URZ, 0x1f, UR5 ;  /* 0x0000001fff047899 */ /* 0x002fe40008011405 */
[----:B------:R-:W-:-:S04]  /*1a00*/  UISETP.NE.U32.AND UP0, UPT, UR6, UR5, UPT ;  /* 0x000000050600728c */ /* 0x000fc8000bf05070 */
[----:B------:R-:W-:Y:S01]  /*1a10*/  UISETP.NE.AND.EX UP0, UPT, UR7, UR4, UPT, UP0 ;  /* 0x000000040700728c */ /* 0x000fe2000bf05300 */
[----:B------:R-:W-:Y:S08]  /*1a20*/  BAR.SYNC.DEFER_BLOCKING 0x0 ;  /* 0x0000000000007b1d */ /* 0x000ff00000010000 */
[----:B------:R-:W-:Y:S05]  /*1a30*/  BRA.U UP0, `(.L_x_37) ;  /* 0xffffffe500a47547 */ /* 0x000fea000b83ffff */
[----:B------:R-:W-:Y:S05]  /*1a40*/  EXIT ;  /* 0x000000000000794d */ /* 0x000fea0003800000 */
        .weak           $__internal_0_$__cuda_sm20_div_rn_f64_full
        .type           $__internal_0_$__cuda_sm20_div_rn_f64_full,@function
        .size           $__internal_0_$__cuda_sm20_div_rn_f64_full,($__internal_1_$__cuda_sm20_rem_u64 - $__internal_0_$__cuda_sm20_div_rn_f64_full)
$__internal_0_$__cuda_sm20_div_rn_f64_full:
[C---:B------:R-:W-:Y:S01]  /*1a50*/  FSETP.GEU.AND P0, PT, |R49|.reuse, 1.469367938527859385e-39, PT ;  /* 0x001000003100780b */ /* 0x040fe20003f0e200 */
[----:B------:R-:W-:Y:S01]  /*1a60*/  IMAD.MOV.U32 R21, RZ, RZ, 0x1ca00000 ;  /* 0x1ca00000ff157424 */ /* 0x000fe200078e00ff */
[----:B------:R-:W-:Y:S01]  /*1a70*/  LOP3.LUT R46, R49, 0x800fffff, RZ, 0xc0, !PT ;  /* 0x800fffff312e7812 */ /* 0x000fe200078ec0ff */
[----:B------:R-:W-:Y:S01]  /*1a80*/  BSSY.RECONVERGENT B1, `(.L_x_38) ;  /* 0x0000054000017945 */ /* 0x000fe20003800200 */
[C---:B------:R-:W-:Y:S02]  /*1a90*/  FSETP.GEU.AND P2, PT, |R51|.reuse, 1.469367938527859385e-39, PT ;  /* 0x001000003300780b */ /* 0x040fe40003f4e200 */
[----:B------:R-:W-:Y:S01]  /*1aa0*/  LOP3.LUT R47, R46, 0x3ff00000, RZ, 0xfc, !PT ;  /* 0x3ff000002e2f7812 */ /* 0x000fe200078efcff */
[----:B------:R-:W-:Y:S01]  /*1ab0*/  IMAD.MOV.U32 R46, RZ, RZ, R48 ;  /* 0x000000ffff2e7224 */ /* 0x000fe200078e0030 */
[----:B------:R-:W-:Y:S02]  /*1ac0*/  MOV R54, 0x1 ;  /* 0x0000000100367802 */ /* 0x000fe40000000f00 */
[----:B------:R-:W-:-:S02]  /*1ad0*/  LOP3.LUT R23, R51, 0x7ff00000, RZ, 0xc0, !PT ;  /* 0x7ff0000033177812 */ /* 0x000fc400078ec0ff */
[----:B------:R-:W-:Y:S01]  /*1ae0*/  LOP3.LUT R62, R49, 0x7ff00000, RZ, 0xc0, !PT ;  /* 0x7ff00000313e7812 */ /* 0x000fe200078ec0ff */
[----:B------:R-:W-:-:S03]  /*1af0*/  @!P0 DMUL R46, R48, 8.98846567431157953865e+307 ;  /* 0x7fe00000302e8828 */ /* 0x000fc60000000000 */
[----:B------:R-:W-:Y:S01]  /*1b00*/  ISETP.GE.U32.AND P1, PT, R23, R62, PT ;  /* 0x0000003e1700720c */ /* 0x000fe20003f26070 */
[----:B------:R-:W-:Y:S01]  /*1b10*/  @!P2 IMAD.MOV.U32 R58, RZ, RZ, RZ ;  /* 0x000000ffff3aa224 */ /* 0x000fe200078e00ff */
[----:B------:R-:W-:Y:S01]  /*1b20*/  @!P2 LOP3.LUT R56, R49, 0x7ff00000, RZ, 0xc0, !PT ;  /* 0x7ff000003138a812 */ /* 0x000fe200078ec0ff */
[----:B------:R-:W0:Y:S03]  /*1b30*/  MUFU.RCP64H R55, R47 ;  /* 0x0000002f00377308 */ /* 0x000e260000001800 */
[----:B------:R-:W-:Y:S02]  /*1b40*/  @!P2 ISETP.GE.U32.AND P3, PT, R23, R56, PT ;  /* 0x000000381700a20c */ /* 0x000fe40003f66070 */
[----:B------:R-:W-:Y:S02]  /*1b50*/  @!P0 LOP3.LUT R62, R47, 0x7ff00000, RZ, 0xc0, !PT ;  /* 0x7ff000002f3e8812 */ /* 0x000fe400078ec0ff */
[----:B------:R-:W-:-:S02]  /*1b60*/  @!P2 SEL R39, R21, 0x63400000, !P3 ;  /* 0x634000001527a807 */ /* 0x000fc40005800000 */
[----:B------:R-:W-:Y:S02]  /*1b70*/  IADD3 R63, PT, PT, R62, -0x1, RZ ;  /* 0xffffffff3e3f7810 */ /* 0x000fe40007ffe0ff */
[----:B------:R-:W-:-:S04]  /*1b80*/  @!P2 LOP3.LUT R39, R39, 0x80000000, R51, 0xf8, !PT ;  /* 0x800000002727a812 */ /* 0x000fc800078ef833 */
[----:B------:R-:W-:Y:S01]  /*1b90*/  @!P2 LOP3.LUT R59, R39, 0x100000, RZ, 0xfc, !PT ;  /* 0x00100000273ba812 */ /* 0x000fe200078efcff */
[----:B------:R-:W-:Y:S01]  /*1ba0*/  IMAD.MOV.U32 R39, RZ, RZ, R23 ;  /* 0x000000ffff277224 */ /* 0x000fe200078e0017 */
[----:B0-----:R-:W-:-:S08]  /*1bb0*/  DFMA R52, R54, -R46, 1 ;  /* 0x3ff000003634742b */ /* 0x001fd0000000082e */
[----:B------:R-:W-:-:S08]  /*1bc0*/  DFMA R52, R52, R52, R52 ;  /* 0x000000343434722b */ /* 0x000fd00000000034 */
[----:B------:R-:W-:Y:S01]  /*1bd0*/  DFMA R54, R54, R52, R54 ;  /* 0x000000343636722b */ /* 0x000fe20000000036 */
[----:B------:R-:W-:Y:S01]  /*1be0*/  SEL R53, R21, 0x63400000, !P1 ;  /* 0x6340000015357807 */ /* 0x000fe20004800000 */
[----:B------:R-:W-:-:S03]  /*1bf0*/  IMAD.MOV.U32 R52, RZ, RZ, R50 ;  /* 0x000000ffff347224 */ /* 0x000fc600078e0032 */
[----:B------:R-:W-:-:S03]  /*1c00*/  LOP3.LUT R53, R53, 0x800fffff, R51, 0xf8, !PT ;  /* 0x800fffff35357812 */ /* 0x000fc600078ef833 */
[----:B------:R-:W-:-:S03]  /*1c10*/  DFMA R56, R54, -R46, 1 ;  /* 0x3ff000003638742b */ /* 0x000fc6000000082e */
[----:B------:R-:W-:-:S05]  /*1c20*/  @!P2 DFMA R52, R52, 2, -R58 ;  /* 0x400000003434a82b */ /* 0x000fca000000083a */
[----:B------:R-:W-:-:S05]  /*1c30*/  DFMA R56, R54, R56, R54 ;  /* 0x000000383638722b */ /* 0x000fca0000000036 */
[----:B------:R-:W-:-:S03]  /*1c40*/  @!P2 LOP3.LUT R39, R53, 0x7ff00000, RZ, 0xc0, !PT ;  /* 0x7ff000003527a812 */ /* 0x000fc600078ec0ff */
[----:B------:R-:W-:Y:S02]  /*1c50*/  DMUL R54, R56, R52 ;  /* 0x0000003438367228 */ /* 0x000fe40000000000 */
[----:B------:R-:W-:-:S05]  /*1c60*/  VIADD R61, R39, 0xffffffff ;  /* 0xffffffff273d7836 */ /* 0x000fca0000000000 */
[----:B------:R-:W-:Y:S01]  /*1c70*/  ISETP.GT.U32.AND P0, PT, R61, 0x7feffffe, PT ;  /* 0x7feffffe3d00780c */ /* 0x000fe20003f04070 */
[----:B------:R-:W-:-:S03]  /*1c80*/  DFMA R58, R54, -R46, R52 ;  /* 0x8000002e363a722b */ /* 0x000fc60000000034 */
[----:B------:R-:W-:-:S05]  /*1c90*/  ISETP.GT.U32.OR P0, PT, R63, 0x7feffffe, P0 ;  /* 0x7feffffe3f00780c */ /* 0x000fca0000704470 */
[----:B------:R-:W-:-:S08]  /*1ca0*/  DFMA R58, R56, R58, R54 ;  /* 0x0000003a383a722b */ /* 0x000fd00000000036 */
[----:B------:R-:W-:Y:S05]  /*1cb0*/  @P0 BRA `(.L_x_39) ;  /* 0x00000000006c0947 */ /* 0x000fea0003800000 */
[----:B------:R-:W-:-:S04]  /*1cc0*/  LOP3.LUT R50, R49, 0x7ff00000, RZ, 0xc0, !PT ;  /* 0x7ff0000031327812 */ /* 0x000fc800078ec0ff */
[CC--:B------:R-:W-:Y:S02]  /*1cd0*/  VIADDMNMX R39, R23.reuse, -R50.reuse, 0xb9600000, !PT ;  /* 0xb960000017277446 */ /* 0x0c0fe40007800932 */
[----:B------:R-:W-:Y:S02]  /*1ce0*/  ISETP.GE.U32.AND P0, PT, R23, R50, PT ;  /* 0x000000321700720c */ /* 0x000fe40003f06070 */
[----:B------:R-:W-:Y:S02]  /*1cf0*/  VIMNMX R39, PT, PT, R39, 0x46a00000, PT ;  /* 0x46a0000027277848 */ /* 0x000fe40003fe0100 */
[----:B------:R-:W-:-:S05]  /*1d00*/  SEL R50, R21, 0x63400000, !P0 ;  /* 0x6340000015327807 */ /* 0x000fca0004000000 */
[----:B------:R-:W-:Y:S02]  /*1d10*/  IMAD.IADD R39, R39, 0x1, -R50 ;  /* 0x0000000127277824 */ /* 0x000fe400078e0a32 */
[----:B------:R-:W-:Y:S02]  /*1d20*/  IMAD.MOV.U32 R50, RZ, RZ, RZ ;  /* 0x000000ffff327224 */ /* 0x000fe400078e00ff */
[----:B------:R-:W-:-:S06]  /*1d30*/  VIADD R51, R39, 0x7fe00000 ;  /* 0x7fe0000027337836 */ /* 0x000fcc0000000000 */
[----:B------:R-:W-:-:S10]  /*1d40*/  DMUL R54, R58, R50 ;  /* 0x000000323a367228 */ /* 0x000fd40000000000 */
[----:B------:R-:W-:-:S13]  /*1d50*/  FSETP.GTU.AND P0, PT, |R55|, 1.469367938527859385e-39, PT ;  /* 0x001000003700780b */ /* 0x000fda0003f0c200 */
[----:B------:R-:W-:Y:S05]  /*1d60*/  @P0 BRA `(.L_x_40) ;  /* 0x0000000000940947 */ /* 0x000fea0003800000 */
[----:B------:R-:W-:Y:S01]  /*1d70*/  DFMA R46, R58, -R46, R52 ;  /* 0x8000002e3a2e722b */ /* 0x000fe20000000034 */
[----:B------:R-:W-:-:S09]  /*1d80*/  IMAD.MOV.U32 R50, RZ, RZ, RZ ;  /* 0x000000ffff327224 */ /* 0x000fd200078e00ff */
[C---:B------:R-:W-:Y:S02]  /*1d90*/  FSETP.NEU.AND P0, PT, R47.reuse, RZ, PT ;  /* 0x000000ff2f00720b */ /* 0x040fe40003f0d000 */
[----:B------:R-:W-:-:S04]  /*1da0*/  LOP3.LUT R49, R47, 0x80000000, R49, 0x48, !PT ;  /* 0x800000002f317812 */ /* 0x000fc800078e4831 */
[----:B------:R-:W-:-:S07]  /*1db0*/  LOP3.LUT R51, R49, R51, RZ, 0xfc, !PT ;  /* 0x0000003331337212 */ /* 0x000fce00078efcff */
[----:B------:R-:W-:Y:S05]  /*1dc0*/  @!P0 BRA `(.L_x_40) ;  /* 0x00000000007c8947 */ /* 0x000fea0003800000 */
[----:B------:R-:W-:Y:S01]  /*1dd0*/  IMAD.MOV R47, RZ, RZ, -R39 ;  /* 0x000000ffff2f7224 */ /* 0x000fe200078e0a27 */
[----:B------:R-:W-:Y:S01]  /*1de0*/  MOV R46, RZ ;  /* 0x000000ff002e7202 */ /* 0x000fe20000000f00 */
[----:B------:R-:W-:Y:S01]  /*1df0*/  DMUL.RP R50, R58, R50 ;  /* 0x000000323a327228 */ /* 0x000fe20000008000 */
[----:B------:R-:W-:-:S04]  /*1e00*/  IADD3 R21, PT, PT, -R39, -0x43300000, RZ ;  /* 0xbcd0000027157810 */ /* 0x000fc80007ffe1ff */
[----:B------:R-:W-:-:S05]  /*1e10*/  DFMA R46, R54, -R46, R58 ;  /* 0x8000002e362e722b */ /* 0x000fca000000003a */
[----:B------:R-:W-:-:S05]  /*1e20*/  LOP3.LUT R49, R51, R49, RZ, 0x3c, !PT ;  /* 0x0000003133317212 */ /* 0x000fca00078e3cff */
[----:B------:R-:W-:-:S04]  /*1e30*/  FSETP.NEU.AND P0, PT, |R47|, R21, PT ;  /* 0x000000152f00720b */ /* 0x000fc80003f0d200 */
[----:B------:R-:W-:Y:S02]  /*1e40*/  FSEL R54, R50, R54, !P0 ;  /* 0x0000003632367208 */ /* 0x000fe40004000000 */
[----:B------:R-:W-:Y:S01]  /*1e50*/  FSEL R55, R49, R55, !P0 ;  /* 0x0000003731377208 */ /* 0x000fe20004000000 */
[----:B------:R-:W-:Y:S06]  /*1e60*/  BRA `(.L_x_40) ;  /* 0x0000000000547947 */ /* 0x000fec0003800000 */
.L_x_39:
[----:B------:R-:W-:-:S14]  /*1e70*/  DSETP.NAN.AND P0, PT, R50, R50, PT ;  /* 0x000000323200722a */ /* 0x000fdc0003f08000 */
[----:B------:R-:W-:Y:S05]  /*1e80*/  @P0 BRA `(.L_x_41) ;  /* 0x0000000000440947 */ /* 0x000fea0003800000 */
[----:B------:R-:W-:-:S14]  /*1e90*/  DSETP.NAN.AND P0, PT, R48, R48, PT ;  /* 0x000000303000722a */ /* 0x000fdc0003f08000 */
[----:B------:R-:W-:Y:S05]  /*1ea0*/  @P0 BRA `(.L_x_42) ;  /* 0x0000000000300947 */ /* 0x000fea0003800000 */
[----:B------:R-:W-:Y:S01]  /*1eb0*/  ISETP.NE.AND P0, PT, R39, R62, PT ;  /* 0x0000003e2700720c */ /* 0x000fe20003f05270 */
[----:B------:R-:W-:Y:S02]  /*1ec0*/  IMAD.MOV.U32 R54, RZ, RZ, 0x0 ;  /* 0x00000000ff367424 */ /* 0x000fe400078e00ff */
[----:B------:R-:W-:-:S10]  /*1ed0*/  IMAD.MOV.U32 R55, RZ, RZ, -0x80000 ;  /* 0xfff80000ff377424 */ /* 0x000fd400078e00ff */
[----:B------:R-:W-:Y:S05]  /*1ee0*/  @!P0 BRA `(.L_x_40) ;  /* 0x0000000000348947 */ /* 0x000fea0003800000 */
[----:B------:R-:W-:Y:S02]  /*1ef0*/  ISETP.NE.AND P0, PT, R39, 0x7ff00000, PT ;  /* 0x7ff000002700780c */ /* 0x000fe40003f05270 */
[----:B------:R-:W-:Y:S02]  /*1f00*/  LOP3.LUT R55, R51, 0x80000000, R49, 0x48, !PT ;  /* 0x8000000033377812 */ /* 0x000fe400078e4831 */
[----:B------:R-:W-:-:S13]  /*1f10*/  ISETP.EQ.OR P0, PT, R62, RZ, !P0 ;  /* 0x000000ff3e00720c */ /* 0x000fda0004702670 */
[----:B------:R-:W-:Y:S01]  /*1f20*/  @P0 LOP3.LUT R21, R55, 0x7ff00000, RZ, 0xfc, !PT ;  /* 0x7ff0000037150812 */ /* 0x000fe200078efcff */
[----:B------:R-:W-:Y:S02]  /*1f30*/  @!P0 IMAD.MOV.U32 R54, RZ, RZ, RZ ;  /* 0x000000ffff368224 */ /* 0x000fe400078e00ff */
[----:B------:R-:W-:Y:S02]  /*1f40*/  @P0 IMAD.MOV.U32 R54, RZ, RZ, RZ ;  /* 0x000000ffff360224 */ /* 0x000fe400078e00ff */
[----:B------:R-:W-:Y:S01]  /*1f50*/  @P0 IMAD.MOV.U32 R55, RZ, RZ, R21 ;  /* 0x000000ffff370224 */ /* 0x000fe200078e0015 */
[----:B------:R-:W-:Y:S06]  /*1f60*/  BRA `(.L_x_40) ;  /* 0x0000000000147947 */ /* 0x000fec0003800000 */
.L_x_42:
[----:B------:R-:W-:Y:S02]  /*1f70*/  LOP3.LUT R55, R49, 0x80000, RZ, 0xfc, !PT ;  /* 0x0008000031377812 */ /* 0x000fe400078efcff */
[----:B------:R-:W-:Y:S01]  /*1f80*/  MOV R54, R48 ;  /* 0x0000003000367202 */ /* 0x000fe20000000f00 */
[----:B------:R-:W-:Y:S06]  /*1f90*/  BRA `(.L_x_40) ;  /* 0x0000000000087947 */ /* 0x000fec0003800000 */
.L_x_41:
[----:B------:R-:W-:Y:S01]  /*1fa0*/  LOP3.LUT R55, R51, 0x80000, RZ, 0xfc, !PT ;  /* 0x0008000033377812 */ /* 0x000fe200078efcff */
[----:B------:R-:W-:-:S07]  /*1fb0*/  IMAD.MOV.U32 R54, RZ, RZ, R50 ;  /* 0x000000ffff367224 */ /* 0x000fce00078e0032 */
.L_x_40:
[----:B------:R-:W-:Y:S05]  /*1fc0*/  BSYNC.RECONVERGENT B1 ;  /* 0x0000000000017941 */ /* 0x000fea0003800200 */
.L_x_38:
[----:B------:R-:W-:-:S04]  /*1fd0*/  IMAD.MOV.U32 R61, RZ, RZ, 0x0 ;  /* 0x00000000ff3d7424 */ /* 0x000fc800078e00ff */
[----:B------:R-:W-:Y:S05]  /*1fe0*/  RET.REL.NODEC R60 `(_Z8SimulatePdiP17curandStateXORWOWP7setting) ;  /* 0xffffffe03c047950 */ /* 0x000fea0003c3ffff */
        .weak           $__internal_1_$__cuda_sm20_rem_u64
        .type           $__internal_1_$__cuda_sm20_rem_u64,@function
        .size           $__internal_1_$__cuda_sm20_rem_u64,($_Z8SimulatePdiP17curandStateXORWOWP7setting$__internal_accurate_pow - $__internal_1_$__cuda_sm20_rem_u64)
$__internal_1_$__cuda_sm20_rem_u64:
[----:B------:R-:W-:Y:S02]  /*1ff0*/  IMAD.MOV.U32 R14, RZ, RZ, R0 ;  /* 0x000000ffff0e7224 */ /* 0x000fe400078e0000 */
[----:B------:R-:W-:-:S04]  /*2000*/  IMAD.MOV.U32 R15, RZ, RZ, R7 ;  /* 0x000000ffff0f7224 */ /* 0x000fc800078e0007 */
[----:B------:R-:W0:Y:S08]  /*2010*/  I2F.U64.RP R14, R14 ;  /* 0x0000000e000e7312 */ /* 0x000e300000309000 */
[----:B0-----:R-:W0:Y:S02]  /*2020*/  MUFU.RCP R10, R14 ;  /* 0x0000000e000a7308 */ /* 0x001e240000001000 */
[----:B0-----:R-:W-:-:S06]  /*2030*/  VIADD R10, R10, 0x1ffffffe ;  /* 0x1ffffffe0a0a7836 */ /* 0x001fcc0000000000 */
[----:B------:R-:W0:Y:S02]  /*2040*/  F2I.U64.TRUNC R10, R10 ;  /* 0x0000000a000a7311 */ /* 0x000e24000020d800 */
[----:B0-----:R-:W-:-:S04]  /*2050*/  IMAD.WIDE.U32 R12, R10, R0, RZ ;  /* 0x000000000a0c7225 */ /* 0x001fc800078e00ff */
[----:B------:R-:W-:Y:S01]  /*2060*/  IMAD R13, R10, R7, R13 ;  /* 0x000000070a0d7224 */ /* 0x000fe200078e020d */
[----:B------:R-:W-:-:S03]  /*2070*/  IADD3 R17, P0, PT, RZ, -R12, RZ ;  /* 0x8000000cff117210 */ /* 0x000fc60007f1e0ff */
[----:B------:R-:W-:Y:S02]  /*2080*/  IMAD R13, R11, R0, R13 ;  /* 0x000000000b0d7224 */ /* 0x000fe400078e020d */
[----:B------:R-:W-:-:S03]  /*2090*/  IMAD.HI.U32 R12, R10, R17, RZ ;  /* 0x000000110a0c7227 */ /* 0x000fc600078e00ff */
[----:B------:R-:W-:Y:S01]  /*20a0*/  IADD3.X R19, PT, PT, RZ, ~R13, RZ, P0, !PT ;  /* 0x8000000dff137210 */ /* 0x000fe200007fe4ff */
[----:B------:R-:W-:-:S04]  /*20b0*/  IMAD.MOV.U32 R13, RZ, RZ, R10 ;  /* 0x000000ffff0d7224 */ /* 0x000fc800078e000a */
[----:B------:R-:W-:-:S04]  /*20c0*/  IMAD.WIDE.U32 R12, P0, R10, R19, R12 ;  /* 0x000000130a0c7225 */ /* 0x000fc8000780000c */
[C---:B------:R-:W-:Y:S02]  /*20d0*/  IMAD R15, R11.reuse, R19, RZ ;  /* 0x000000130b0f7224 */ /* 0x040fe400078e02ff */
[----:B------:R-:W-:-:S04]  /*20e0*/  IMAD.HI.U32 R12, P1, R11, R17, R12 ;  /* 0x000000110b0c7227 */ /* 0x000fc8000782000c */
[----:B------:R-:W-:Y:S01]  /*20f0*/  IMAD.HI.U32 R19, R11, R19, RZ ;  /* 0x000000130b137227 */ /* 0x000fe200078e00ff */
[----:B------:R-:W-:-:S03]  /*2100*/  IADD3 R13, P2, PT, R15, R12, RZ ;  /* 0x0000000c0f0d7210 */ /* 0x000fc60007f5e0ff */
[----:B------:R-:W-:Y:S02]  /*2110*/  IMAD.X R12, R19, 0x1, R11, P0 ;  /* 0x00000001130c7824 */ /* 0x000fe400000e060b */
[----:B------:R-:W-:-:S03]  /*2120*/  IMAD.WIDE.U32 R10, R13, R0, RZ ;  /* 0x000000000d0a7225 */ /* 0x000fc600078e00ff */
[----:B------:R-:W-:Y:S01]  /*2130*/  IADD3.X R15, PT, PT, RZ, RZ, R12, P2, P1 ;  /* 0x000000ffff0f7210 */ /* 0x000fe200017e240c */
[----:B------:R-:W-:Y:S01]  /*2140*/  IMAD R11, R13, R7, R11 ;  /* 0x000000070d0b7224 */ /* 0x000fe200078e020b */
[----:B------:R-:W-:-:S03]  /*2150*/  IADD3 R17, P0, PT, RZ, -R10, RZ ;  /* 0x8000000aff117210 */ /* 0x000fc60007f1e0ff */
[----:B------:R-:W-:Y:S02]  /*2160*/  IMAD R11, R15, R0, R11 ;  /* 0x000000000f0b7224 */ /* 0x000fe400078e020b */
[----:B------:R-:W-:-:S04]  /*2170*/  IMAD.HI.U32 R12, R13, R17, RZ ;  /* 0x000000110d0c7227 */ /* 0x000fc800078e00ff */
[----:B------:R-:W-:Y:S02]  /*2180*/  IMAD.X R10, RZ, RZ, ~R11, P0 ;  /* 0x000000ffff0a7224 */ /* 0x000fe400000e0e0b */
[----:B------:R-:W-:Y:S02]  /*2190*/  IMAD.MOV.U32 R11, RZ, RZ, RZ ;  /* 0x000000ffff0b7224 */ /* 0x000fe400078e00ff */
[----:B------:R-:W-:-:S04]  /*21a0*/  IMAD.WIDE.U32 R12, P0, R13, R10, R12 ;  /* 0x0000000a0d0c7225 */ /* 0x000fc8000780000c */
[C---:B------:R-:W-:Y:S02]  /*21b0*/  IMAD R14, R15.reuse, R10, RZ ;  /* 0x0000000a0f0e7224 */ /* 0x040fe400078e02ff */
[----:B------:R-:W-:-:S04]  /*21c0*/  IMAD.HI.U32 R13, P1, R15, R17, R12 ;  /* 0x000000110f0d7227 */ /* 0x000fc8000782000c */
[----:B------:R-:W-:Y:S01]  /*21d0*/  IMAD.HI.U32 R10, R15, R10, RZ ;  /* 0x0000000a0f0a7227 */ /* 0x000fe200078e00ff */
[----:B------:R-:W-:-:S03]  /*21e0*/  IADD3 R13, P2, PT, R14, R13, RZ ;  /* 0x0000000d0e0d7210 */ /* 0x000fc60007f5e0ff */
[----:B------:R-:W-:Y:S02]  /*21f0*/  IMAD.X R15, R10, 0x1, R15, P0 ;  /* 0x000000010a0f7824 */ /* 0x000fe400000e060f */
[----:B------:R-:W-:-:S03]  /*2200*/  IMAD.HI.U32 R10, R13, R16, RZ ;  /* 0x000000100d0a7227 */ /* 0x000fc600078e00ff */
[----:B------:R-:W-:Y:S01]  /*2210*/  IADD3.X R15, PT, PT, RZ, RZ, R15, P2, P1 ;  /* 0x000000ffff0f7210 */ /* 0x000fe200017e240f */
[----:B------:R-:W-:-:S04]  /*2220*/  IMAD.WIDE.U32 R10, R13, R18, R10 ;  /* 0x000000120d0a7225 */ /* 0x000fc800078e000a */
[C---:B------:R-:W-:Y:S02]  /*2230*/  IMAD R13, R15.reuse, R18, RZ ;  /* 0x000000120f0d7224 */ /* 0x040fe400078e02ff */
[----:B------:R-:W-:-:S04]  /*2240*/  IMAD.HI.U32 R10, P0, R15, R16, R10 ;  /* 0x000000100f0a7227 */ /* 0x000fc8000780000a */
[----:B------:R-:W-:Y:S01]  /*2250*/  IMAD.HI.U32 R12, R15, R18, RZ ;  /* 0x000000120f0c7227 */ /* 0x000fe200078e00ff */
[----:B------:R-:W-:-:S04]  /*2260*/  IADD3 R13, P1, PT, R13, R10, RZ ;  /* 0x0000000a0d0d7210 */ /* 0x000fc80007f3e0ff */
[----:B------:R-:W-:Y:S01]  /*2270*/  IADD3.X R12, PT, PT, R12, RZ, RZ, P0, !PT ;  /* 0x000000ff0c0c7210 */ /* 0x000fe200007fe4ff */
[----:B------:R-:W-:-:S04]  /*2280*/  IMAD.WIDE.U32 R10, R13, R0, RZ ;  /* 0x000000000d0a7225 */ /* 0x000fc800078e00ff */
[----:B------:R-:W-:Y:S01]  /*2290*/  IMAD.X R15, RZ, RZ, R12, P1 ;  /* 0x000000ffff0f7224 */ /* 0x000fe200008e060c */
[----:B------:R-:W-:Y:S01]  /*22a0*/  IADD3 R17, P1, PT, -R10, R16, RZ ;  /* 0x000000100a117210 */ /* 0x000fe20007f3e1ff */
[----:B------:R-:W-:-:S03]  /*22b0*/  IMAD R13, R13, R7, R11 ;  /* 0x000000070d0d7224 */ /* 0x000fc600078e020b */
[-C--:B------:R-:W-:Y:S01]  /*22c0*/  ISETP.GE.U32.AND P0, PT, R17, R0.reuse, PT ;  /* 0x000000001100720c */ /* 0x080fe20003f06070 */
[----:B------:R-:W-:-:S04]  /*22d0*/  IMAD R13, R15, R0, R13 ;  /* 0x000000000f0d7224 */ /* 0x000fc800078e020d */
[----:B------:R-:W-:Y:S01]  /*22e0*/  IMAD.X R18, R18, 0x1, ~R13, P1 ;  /* 0x0000000112127824 */ /* 0x000fe200008e0e0d */
[----:B------:R-:W-:-:S04]  /*22f0*/  IADD3 R11, P1, PT, -R0, R17, RZ ;  /* 0x00000011000b7210 */ /* 0x000fc80007f3e1ff */
[C---:B------:R-:W-:Y:S01]  /*2300*/  ISETP.GE.U32.AND.EX P0, PT, R18.reuse, R7, PT, P0 ;  /* 0x000000071200720c */ /* 0x040fe20003f06100 */
[----:B------:R-:W-:Y:S01]  /*2310*/  IMAD.X R10, R18, 0x1, ~R7, P1 ;  /* 0x00000001120a7824 */ /* 0x000fe200008e0e07 */
[----:B------:R-:W-:Y:S02]  /*2320*/  ISETP.NE.U32.AND P1, PT, R0, RZ, PT ;  /* 0x000000ff0000720c */ /* 0x000fe40003f25070 */
[----:B------:R-:W-:Y:S02]  /*2330*/  SEL R11, R11, R17, P0 ;  /* 0x000000110b0b7207 */ /* 0x000fe40000000000 */
[----:B------:R-:W-:Y:S02]  /*2340*/  SEL R10, R10, R18, P0 ;  /* 0x000000120a0a7207 */ /* 0x000fe40000000000 */
[C---:B------:R-:W-:Y:S01]  /*2350*/  ISETP.GE.U32.AND P0, PT, R11.reuse, R0, PT ;  /* 0x000000000b00720c */ /* 0x040fe20003f06070 */
[----:B------:R-:W-:Y:S01]  /*2360*/  IMAD.IADD R12, R11, 0x1, -R0 ;  /* 0x000000010b0c7824 */ /* 0x000fe200078e0a00 */
[----:B------:R-:W-:-:S02]  /*2370*/  ISETP.NE.AND.EX P1, PT, R7, RZ, PT, P1 ;  /* 0x000000ff0700720c */ /* 0x000fc40003f25310 */
[----:B------:R-:W-:Y:S01]  /*2380*/  ISETP.GE.U32.AND.EX P0, PT, R10, R7, PT, P0 ;  /* 0x000000070a00720c */ /* 0x000fe20003f06100 */
[----:B------:R-:W-:-:S03]  /*2390*/  IMAD.MOV.U32 R10, RZ, RZ, R8 ;  /* 0x000000ffff0a7224 */ /* 0x000fc600078e0008 */
[----:B------:R-:W-:Y:S02]  /*23a0*/  SEL R12, R12, R11, P0 ;  /* 0x0000000b0c0c7207 */ /* 0x000fe40000000000 */
[----:B------:R-:W-:Y:S02]  /*23b0*/  MOV R11, 0x0 ;  /* 0x00000000000b7802 */ /* 0x000fe40000000f00 */
[----:B------:R-:W-:Y:S02]  /*23c0*/  SEL R12, R12, 0xffffffff, P1 ;  /* 0xffffffff0c0c7807 */ /* 0x000fe40000800000 */
[----:B------:R-:W-:Y:S05]  /*23d0*/  RET.REL.NODEC R10 `(_Z8SimulatePdiP17curandStateXORWOWP7setting) ;  /* 0xffffffdc0a087950 */ /* 0x000fea0003c3ffff */
        .type           $_Z8SimulatePdiP17curandStateXORWOWP7setting$__internal_accurate_pow,@function
        .size           $_Z8SimulatePdiP17curandStateXORWOWP7setting$__internal_accurate_pow,(.L_x_56 - $_Z8SimulatePdiP17curandStateXORWOWP7setting$__internal_accurate_pow)
$_Z8SimulatePdiP17curandStateXORWOWP7setting$__internal_accurate_pow:
[----:B------:R-:W-:Y:S01]  /*23e0*/  ISETP.GT.U32.AND P0, PT, R23, 0xfffff, PT ;  /* 0x000fffff1700780c */ /* 0x000fe20003f04070 */
[----:B------:R-:W-:Y:S01]  /*23f0*/  IMAD.MOV.U32 R46, RZ, RZ, R48 ;  /* 0x000000ffff2e7224 */ /* 0x000fe200078e0030 */
[----:B------:R-:W-:Y:S01]  /*2400*/  UMOV UR12, 0x7d2cafe2 ;  /* 0x7d2cafe2000c7882 */ /* 0x000fe20000000000 */
[--C-:B------:R-:W-:Y:S01]  /*2410*/  IMAD.MOV.U32 R47, RZ, RZ, R23.reuse ;  /* 0x000000ffff2f7224 */ /* 0x100fe200078e0017 */
[----:B------:R-:W-:Y:S01]  /*2420*/  UMOV UR13, 0x3eb0f5ff ;  /* 0x3eb0f5ff000d7882 */ /* 0x000fe20000000000 */
[--C-:B------:R-:W-:Y:S01]  /*2430*/  IMAD.MOV.U32 R39, RZ, RZ, R23.reuse ;  /* 0x000000ffff277224 */ /* 0x100fe200078e0017 */
[----:B------:R-:W-:Y:S01]  /*2440*/  SHF.R.U32.HI R23, RZ, 0x14, R23 ;  /* 0x00000014ff177819 */ /* 0x000fe20000011617 */
[----:B------:R-:W-:Y:S01]  /*2450*/  IMAD.MOV.U32 R52, RZ, RZ, 0x41ad3b5a ;  /* 0x41ad3b5aff347424 */ /* 0x000fe200078e00ff */
[----:B------:R-:W-:Y:S01]  /*2460*/  UMOV UR14, 0x3b39803f ;  /* 0x3b39803f000e7882 */ /* 0x000fe20000000000 */
[----:B------:R-:W-:Y:S01]  /*2470*/  IMAD.MOV.U32 R53, RZ, RZ, 0x3ed0f5d2 ;  /* 0x3ed0f5d2ff357424 */ /* 0x000fe200078e00ff */
[----:B------:R-:W-:Y:S01]  /*2480*/  UMOV UR15, 0x3c7abc9e ;  /* 0x3c7abc9e000f7882 */ /* 0x000fe20000000000 */
[----:B------:R-:W-:-:S02]  /*2490*/  IMAD.MOV.U32 R67, RZ, RZ, R21 ;  /* 0x000000ffff437224 */ /* 0x000fc400078e0015 */
[----:B------:R-:W-:-:S03]  /*24a0*/  @!P0 DMUL R46, R46, 1.80143985094819840000e+16 ;  /* 0x435000002e2e8828 */ /* 0x000fc60000000000 */
[----:B------:R-:W-:-:S07]  /*24b0*/  LOP3.LUT R21, R67, 0xff0fffff, RZ, 0xc0, !PT ;  /* 0xff0fffff43157812 */ /* 0x000fce00078ec0ff */
[----:B------:R-:W-:Y:S01]  /*24c0*/  @!P0 IMAD.MOV.U32 R39, RZ, RZ, R47 ;  /* 0x000000ffff278224 */ /* 0x000fe200078e002f */
[----:B------:R-:W-:Y:S01]  /*24d0*/  @!P0 LEA.HI R23, R47, 0xffffffca, RZ, 0xc ;  /* 0xffffffca2f178811 */ /* 0x000fe200078f60ff */
[----:B------:R-:W-:-:S03]  /*24e0*/  @!P0 IMAD.MOV.U32 R48, RZ, RZ, R46 ;  /* 0x000000ffff308224 */ /* 0x000fc600078e002e */
[----:B------:R-:W-:Y:S02]  /*24f0*/  LOP3.LUT R39, R39, 0x800fffff, RZ, 0xc0, !PT ;  /* 0x800fffff27277812 */ /* 0x000fe400078ec0ff */
[----:B------:R-:W-:Y:S01]  /*2500*/  MOV R50, R48 ;  /* 0x0000003000327202 */ /* 0x000fe20000000f00 */
[----:B------:R-:W-:Y:S01]  /*2510*/  IMAD.MOV.U32 R48, RZ, RZ, RZ ;  /* 0x000000ffff307224 */ /* 0x000fe200078e00ff */
[----:B------:R-:W-:-:S04]  /*2520*/  LOP3.LUT R51, R39, 0x3ff00000, RZ, 0xfc, !PT ;  /* 0x3ff0000027337812 */ /* 0x000fc800078efcff */
[----:B------:R-:W-:-:S13]  /*2530*/  ISETP.GE.U32.AND P1, PT, R51, 0x3ff6a09f, PT ;  /* 0x3ff6a09f3300780c */ /* 0x000fda0003f26070 */
[----:B------:R-:W-:-:S04]  /*2540*/  @P1 VIADD R39, R51, 0xfff00000 ;  /* 0xfff0000033271836 */ /* 0x000fc80000000000 */
[----:B------:R-:W-:Y:S02]  /*2550*/  @P1 IMAD.MOV.U32 R51, RZ, RZ, R39 ;  /* 0x000000ffff331224 */ /* 0x000fe400078e0027 */
[C---:B------:R-:W-:Y:S02]  /*2560*/  VIADD R39, R23.reuse, 0xfffffc01 ;  /* 0xfffffc0117277836 */ /* 0x040fe40000000000 */
[----:B------:R-:W-:Y:S01]  /*2570*/  @P1 VIADD R39, R23, 0xfffffc02 ;  /* 0xfffffc0217271836 */ /* 0x000fe20000000000 */
[----:B------:R-:W-:Y:S01]  /*2580*/  SHF.L.U32 R23, R67, 0x1, RZ ;  /* 0x0000000143177819 */ /* 0x000fe200000006ff */
[C---:B------:R-:W-:Y:S02]  /*2590*/  DADD R56, R50.reuse, 1 ;  /* 0x3ff0000032387429 */ /* 0x040fe40000000000 */
[----:B------:R-:W-:Y:S01]  /*25a0*/  DADD R50, R50, -1 ;  /* 0xbff0000032327429 */ /* 0x000fe20000000000 */
[----:B------:R-:W-:-:S03]  /*25b0*/  ISETP.GT.U32.AND P0, PT, R23, -0x2000001, PT ;  /* 0xfdffffff1700780c */ /* 0x000fc60003f04070 */
[----:B------:R-:W0:Y:S01]  /*25c0*/  MUFU.RCP64H R49, R57 ;  /* 0x0000003900317308 */ /* 0x000e220000001800 */
[----:B------:R-:W-:Y:S01]  /*25d0*/  SEL R67, R21, R67, P0 ;  /* 0x0000004315437207 */ /* 0x000fe20000000000 */
[----:B0-----:R-:W-:-:S08]  /*25e0*/  DFMA R54, -R56, R48, 1 ;  /* 0x3ff000003836742b */ /* 0x001fd00000000130 */
[----:B------:R-:W-:-:S08]  /*25f0*/  DFMA R54, R54, R54, R54 ;  /* 0x000000363636722b */ /* 0x000fd00000000036 */
[----:B------:R-:W-:-:S08]  /*2600*/  DFMA R54, R48, R54, R48 ;  /* 0x000000363036722b */ /* 0x000fd00000000030 */
[----:B------:R-:W-:-:S08]  /*2610*/  DMUL R48, R50, R54 ;  /* 0x0000003632307228 */ /* 0x000fd00000000000 */
[----:B------:R-:W-:-:S08]  /*2620*/  DFMA R48, R50, R54, R48 ;  /* 0x000000363230722b */ /* 0x000fd00000000030 */
[----:B------:R-:W-:-:S08]  /*2630*/  DMUL R58, R48, R48 ;  /* 0x00000030303a7228 */ /* 0x000fd00000000000 */
[----:B------:R-:W-:Y:S01]  /*2640*/  DFMA R52, R58, UR12, R52 ;  /* 0x0000000c3a347c2b */ /* 0x000fe20008000034 */
[----:B------:R-:W-:Y:S01]  /*2650*/  UMOV UR12, 0x75488a3f ;  /* 0x75488a3f000c7882 */ /* 0x000fe20000000000 */
[----:B------:R-:W-:-:S06]  /*2660*/  UMOV UR13, 0x3ef3b20a ;  /* 0x3ef3b20a000d7882 */ /* 0x000fcc0000000000 */
[----:B------:R-:W-:Y:S01]  /*2670*/  DFMA R56, R58, R52, UR12 ;  /* 0x0000000c3a387e2b */ /* 0x000fe20008000034 */
[----:B------:R-:W-:Y:S01]  /*2680*/  UMOV UR12, 0xe4faecd5 ;  /* 0xe4faecd5000c7882 */ /* 0x000fe20000000000 */
[----:B------:R-:W-:Y:S01]  /*2690*/  UMOV UR13, 0x3f1745cd ;  /* 0x3f1745cd000d7882 */ /* 0x000fe20000000000 */
[----:B------:R-:W-:-:S05]  /*26a0*/  DADD R52, R50, -R48 ;  /* 0x0000000032347229 */ /* 0x000fca0000000830 */
[----:B------:R-:W-:Y:S01]  /*26b0*/  DFMA R56, R58, R56, UR12 ;  /* 0x0000000c3a387e2b */ /* 0x000fe20008000038 */
[----:B------:R-:W-:Y:S01]  /*26c0*/  UMOV UR12, 0x258a578b ;  /* 0x258a578b000c7882 */ /* 0x000fe20000000000 */
[----:B------:R-:W-:Y:S01]  /*26d0*/  UMOV UR13, 0x3f3c71c7 ;  /* 0x3f3c71c7000d7882 */ /* 0x000fe20000000000 */
[----:B------:R-:W-:-:S05]  /*26e0*/  DADD R52, R52, R52 ;  /* 0x0000000034347229 */ /* 0x000fca0000000034 */
[----:B------:R-:W-:Y:S01]  /*26f0*/  DFMA R56, R58, R56, UR12 ;  /* 0x0000000c3a387e2b */ /* 0x000fe20008000038 */
[----:B------:R-:W-:Y:S01]  /*2700*/  UMOV UR12, 0x9242b910 ;  /* 0x9242b910000c7882 */ /* 0x000fe20000000000 */
[----:B------:R-:W-:Y:S01]  /*2710*/  UMOV UR13, 0x3f624924 ;  /* 0x3f624924000d7882 */ /* 0x000fe20000000000 */
[----:B------:R-:W-:-:S05]  /*2720*/  DFMA R52, R50, -R48, R52 ;  /* 0x800000303234722b */ /* 0x000fca0000000034 */
[----:B------:R-:W-:Y:S01]  /*2730*/  DFMA R56, R58, R56, UR12 ;  /* 0x0000000c3a387e2b */ /* 0x000fe20008000038 */
[----:B------:R-:W-:Y:S01]  /*2740*/  UMOV UR12, 0x99999dfb ;  /* 0x99999dfb000c7882 */ /* 0x000fe20000000000 */
[----:B------:R-:W-:Y:S01]  /*2750*/  UMOV UR13, 0x3f899999 ;  /* 0x3f899999000d7882 */ /* 0x000fe20000000000 */
[----:B------:R-:W-:Y:S02]  /*2760*/  DMUL R52, R54, R52 ;  /* 0x0000003436347228 */ /* 0x000fe40000000000 */
[----:B------:R-:W-:-:S03]  /*2770*/  DMUL R54, R48, R48 ;  /* 0x0000003030367228 */ /* 0x000fc60000000000 */
[----:B------:R-:W-:Y:S01]  /*2780*/  DFMA R56, R58, R56, UR12 ;  /* 0x0000000c3a387e2b */ /* 0x000fe20008000038 */
[----:B------:R-:W-:Y:S01]  /*2790*/  UMOV UR12, 0x55555555 ;  /* 0x55555555000c7882 */ /* 0x000fe20000000000 */
[----:B------:R-:W-:-:S06]  /*27a0*/  UMOV UR13, 0x3fb55555 ;  /* 0x3fb55555000d7882 */ /* 0x000fcc0000000000 */
[----:B------:R-:W-:-:S08]  /*27b0*/  DFMA R50, R58, R56, UR12 ;  /* 0x0000000c3a327e2b */ /* 0x000fd00008000038 */
[----:B------:R-:W-:Y:S01]  /*27c0*/  DADD R60, -R50, UR12 ;  /* 0x0000000c323c7e29 */ /* 0x000fe20008000100 */
[----:B------:R-:W-:Y:S01]  /*27d0*/  UMOV UR12, 0xb9e7b0 ;  /* 0x00b9e7b0000c7882 */ /* 0x000fe20000000000 */
[----:B------:R-:W-:-:S06]  /*27e0*/  UMOV UR13, 0x3c46a4cb ;  /* 0x3c46a4cb000d7882 */ /* 0x000fcc0000000000 */
[----:B------:R-:W-:Y:S02]  /*27f0*/  DFMA R60, R58, R56, R60 ;  /* 0x000000383a3c722b */ /* 0x000fe4000000003c */
[----:B------:R-:W-:Y:S01]  /*2800*/  DFMA R58, R48, R48, -R54 ;  /* 0x00000030303a722b */ /* 0x000fe20000000836 */
[----:B------:R-:W-:Y:S01]  /*2810*/  IADD3 R57, PT, PT, R53, 0x100000, RZ ;  /* 0x0010000035397810 */ /* 0x000fe20007ffe0ff */
[----:B------:R-:W-:-:S04]  /*2820*/  IMAD.MOV.U32 R56, RZ, RZ, R52 ;  /* 0x000000ffff387224 */ /* 0x000fc800078e0034 */
[----:B------:R-:W-:Y:S01]  /*2830*/  DADD R60, R60, -UR12 ;  /* 0x8000000c3c3c7e29 */ /* 0x000fe20008000000 */
[----:B------:R-:W-:Y:S01]  /*2840*/  UMOV UR12, 0x80000000 ;  /* 0x80000000000c7882 */ /* 0x000fe20000000000 */
[C---:B------:R-:W-:Y:S01]  /*2850*/  DFMA R56, R48.reuse, R56, R58 ;  /* 0x000000383038722b */ /* 0x040fe2000000003a */
[----:B------:R-:W-:Y:S01]  /*2860*/  UMOV UR13, 0x43300000 ;  /* 0x43300000000d7882 */ /* 0x000fe20000000000 */
[----:B------:R-:W-:-:S08]  /*2870*/  DMUL R58, R48, R54 ;  /* 0x00000036303a7228 */ /* 0x000fd00000000000 */
[----:B------:R-:W-:-:S08]  /*2880*/  DFMA R62, R48, R54, -R58 ;  /* 0x00000036303e722b */ /* 0x000fd0000000083a */
[----:B------:R-:W-:Y:S02]  /*2890*/  DFMA R62, R52, R54, R62 ;  /* 0x00000036343e722b */ /* 0x000fe4000000003e */
[----:B------:R-:W-:-:S06]  /*28a0*/  DADD R54, R50, R60 ;  /* 0x0000000032367229 */ /* 0x000fcc000000003c */
[----:B------:R-:W-:Y:S02]  /*28b0*/  DFMA R56, R48, R56, R62 ;  /* 0x000000383038722b */ /* 0x000fe4000000003e */
[----:B------:R-:W-:-:S08]  /*28c0*/  DADD R50, R50, -R54 ;  /* 0x0000000032327229 */ /* 0x000fd00000000836 */
[----:B------:R-:W-:Y:S02]  /*28d0*/  DADD R62, R60, R50 ;  /* 0x000000003c3e7229 */ /* 0x000fe40000000032 */
[----:B------:R-:W-:-:S08]  /*28e0*/  DMUL R60, R54, R58 ;  /* 0x0000003a363c7228 */ /* 0x000fd00000000000 */
[----:B------:R-:W-:-:S08]  /*28f0*/  DFMA R50, R54, R58, -R60 ;  /* 0x0000003a3632722b */ /* 0x000fd0000000083c */
[----:B------:R-:W-:-:S08]  /*2900*/  DFMA R50, R54, R56, R50 ;  /* 0x000000383632722b */ /* 0x000fd00000000032 */
[----:B------:R-:W-:-:S08]  /*2910*/  DFMA R62, R62, R58, R50 ;  /* 0x0000003a3e3e722b */ /* 0x000fd00000000032 */
[----:B------:R-:W-:-:S08]  /*2920*/  DADD R54, R60, R62 ;  /* 0x000000003c367229 */ /* 0x000fd0000000003e */
[--C-:B------:R-:W-:Y:S02]  /*2930*/  DADD R50, R48, R54.reuse ;  /* 0x0000000030327229 */ /* 0x100fe40000000036 */
[----:B------:R-:W-:-:S06]  /*2940*/  DADD R60, R60, -R54 ;  /* 0x000000003c3c7229 */ /* 0x000fcc0000000836 */
[----:B------:R-:W-:Y:S02]  /*2950*/  DADD R48, R48, -R50 ;  /* 0x0000000030307229 */ /* 0x000fe40000000832 */
[----:B------:R-:W-:-:S06]  /*2960*/  DADD R60, R62, R60 ;  /* 0x000000003e3c7229 */ /* 0x000fcc000000003c */
[----:B------:R-:W-:-:S08]  /*2970*/  DADD R48, R54, R48 ;  /* 0x0000000036307229 */ /* 0x000fd00000000030 */
[----:B------:R-:W-:-:S08]  /*2980*/  DADD R48, R60, R48 ;  /* 0x000000003c307229 */ /* 0x000fd00000000030 */
[----:B------:R-:W-:Y:S01]  /*2990*/  DADD R52, R52, R48 ;  /* 0x0000000034347229 */ /* 0x000fe20000000030 */
[----:B------:R-:W-:Y:S01]  /*29a0*/  LOP3.LUT R48, R39, 0x80000000, RZ, 0x3c, !PT ;  /* 0x8000000027307812 */ /* 0x000fe200078e3cff */
[----:B------:R-:W-:-:S06]  /*29b0*/  IMAD.MOV.U32 R49, RZ, RZ, 0x43300000 ;  /* 0x43300000ff317424 */ /* 0x000fcc00078e00ff */
[----:B------:R-:W-:Y:S02]  /*29c0*/  DADD R54, R50, R52 ;  /* 0x0000000032367229 */ /* 0x000fe40000000034 */
[----:B------:R-:W-:Y:S01]  /*29d0*/  DADD R48, R48, -UR12 ;  /* 0x8000000c30307e29 */ /* 0x000fe20008000000 */
[----:B------:R-:W-:Y:S01]  /*29e0*/  UMOV UR12, 0xfefa39ef ;  /* 0xfefa39ef000c7882 */ /* 0x000fe20000000000 */
[----:B------:R-:W-:-:S04]  /*29f0*/  UMOV UR13, 0x3fe62e42 ;  /* 0x3fe62e42000d7882 */ /* 0x000fc80000000000 */
[--C-:B------:R-:W-:Y:S02]  /*2a00*/  DADD R56, R50, -R54.reuse ;  /* 0x0000000032387229 */ /* 0x100fe40000000836 */
[----:B------:R-:W-:-:S06]  /*2a10*/  DFMA R46, R48, UR12, R54 ;  /* 0x0000000c302e7c2b */ /* 0x000fcc0008000036 */
[----:B------:R-:W-:Y:S02]  /*2a20*/  DADD R56, R52, R56 ;  /* 0x0000000034387229 */ /* 0x000fe40000000038 */
[----:B------:R-:W-:-:S08]  /*2a30*/  DFMA R50, R48, -UR12, R46 ;  /* 0x8000000c30327c2b */ /* 0x000fd0000800002e */
[----:B------:R-:W-:-:S08]  /*2a40*/  DADD R50, -R54, R50 ;  /* 0x0000000036327229 */ /* 0x000fd00000000132 */
[----:B------:R-:W-:-:S08]  /*2a50*/  DADD R50, R56, -R50 ;  /* 0x0000000038327229 */ /* 0x000fd00000000832 */
[----:B------:R-:W-:-:S08]  /*2a60*/  DFMA R48, R48, UR14, R50 ;  /* 0x0000000e30307c2b */ /* 0x000fd00008000032 */
[----:B------:R-:W-:-:S08]  /*2a70*/  DADD R50, R46, R48 ;  /* 0x000000002e327229 */ /* 0x000fd00000000030 */
[----:B------:R-:W-:Y:S02]  /*2a80*/  DADD R46, R46, -R50 ;  /* 0x000000002e2e7229 */ /* 0x000fe40000000832 */
[----:B------:R-:W-:-:S06]  /*2a90*/  DMUL R52, R50, R66 ;  /* 0x0000004232347228 */ /* 0x000fcc0000000000 */
[----:B------:R-:W-:Y:S02]  /*2aa0*/  DADD R46, R48, R46 ;  /* 0x00000000302e7229 */ /* 0x000fe4000000002e */
[----:B------:R-:W-:Y:S01]  /*2ab0*/  DFMA R50, R50, R66, -R52 ;  /* 0x000000423232722b */ /* 0x000fe20000000834 */
[----:B------:R-:W-:Y:S02]  /*2ac0*/  IMAD.MOV.U32 R48, RZ, RZ, 0x652b82fe ;  /* 0x652b82feff307424 */ /* 0x000fe400078e00ff */
[----:B------:R-:W-:-:S05]  /*2ad0*/  IMAD.MOV.U32 R49, RZ, RZ, 0x3ff71547 ;  /* 0x3ff71547ff317424 */ /* 0x000fca00078e00ff */
[----:B------:R-:W-:-:S08]  /*2ae0*/  DFMA R50, R46, R66, R50 ;  /* 0x000000422e32722b */ /* 0x000fd00000000032 */
[----:B------:R-:W-:-:S08]  /*2af0*/  DADD R54, R52, R50 ;  /* 0x0000000034367229 */ /* 0x000fd00000000032 */
[----:B------:R-:W-:Y:S02]  /*2b00*/  DFMA R48, R54, R48, 6.75539944105574400000e+15 ;  /* 0x433800003630742b */ /* 0x000fe40000000030 */
[----:B------:R-:W-:Y:S01]  /*2b10*/  FSETP.GEU.AND P0, PT, |R55|, 4.1917929649353027344, PT ;  /* 0x4086232b3700780b */ /* 0x000fe20003f0e200 */
[----:B------:R-:W-:-:S05]  /*2b20*/  DADD R52, R52, -R54 ;  /* 0x0000000034347229 */ /* 0x000fca0000000836 */
[----:B------:R-:W-:-:S03]  /*2b30*/  DADD R46, R48, -6.75539944105574400000e+15 ;  /* 0xc3380000302e7429 */ /* 0x000fc60000000000 */
[----:B------:R-:W-:-:S05]  /*2b40*/  DADD R50, R50, R52 ;  /* 0x0000000032327229 */ /* 0x000fca0000000034 */
[----:B------:R-:W-:Y:S01]  /*2b50*/  DFMA R56, R46, -UR12, R54 ;  /* 0x8000000c2e387c2b */ /* 0x000fe20008000036 */
[----:B------:R-:W-:Y:S01]  /*2b60*/  UMOV UR12, 0x3b39803f ;  /* 0x3b39803f000c7882 */ /* 0x000fe20000000000 */
[----:B------:R-:W-:-:S06]  /*2b70*/  UMOV UR13, 0x3c7abc9e ;  /* 0x3c7abc9e000d7882 */ /* 0x000fcc0000000000 */
[----:B------:R-:W-:Y:S01]  /*2b80*/  DFMA R56, R46, -UR12, R56 ;  /* 0x8000000c2e387c2b */ /* 0x000fe20008000038 */
[----:B------:R-:W-:Y:S01]  /*2b90*/  UMOV UR12, 0x69ce2bdf ;  /* 0x69ce2bdf000c7882 */ /* 0x000fe20000000000 */
[----:B------:R-:W-:Y:S01]  /*2ba0*/  IMAD.MOV.U32 R46, RZ, RZ, -0x35dec16 ;  /* 0xfca213eaff2e7424 */ /* 0x000fe200078e00ff */
[----:B------:R-:W-:Y:S01]  /*2bb0*/  UMOV UR13, 0x3e5ade15 ;  /* 0x3e5ade15000d7882 */ /* 0x000fe20000000000 */
[----:B------:R-:W-:-:S06]  /*2bc0*/  IMAD.MOV.U32 R47, RZ, RZ, 0x3e928af3 ;  /* 0x3e928af3ff2f7424 */ /* 0x000fcc00078e00ff */
[----:B------:R-:W-:Y:S01]  /*2bd0*/  DFMA R46, R56, UR12, R46 ;  /* 0x0000000c382e7c2b */ /* 0x000fe2000800002e */
[----:B------:R-:W-:Y:S01]  /*2be0*/  UMOV UR12, 0x62401315 ;  /* 0x62401315000c7882 */ /* 0x000fe20000000000 */
[----:B------:R-:W-:-:S06]  /*2bf0*/  UMOV UR13, 0x3ec71dee ;  /* 0x3ec71dee000d7882 */ /* 0x000fcc0000000000 */
[----:B------:R-:W-:Y:S01]  /*2c00*/  DFMA R46, R56, R46, UR12 ;  /* 0x0000000c382e7e2b */ /* 0x000fe2000800002e */
        /* <DEDUP_REMOVED lines=20> */
[----:B------:R-:W-:-:S08]  /*2d50*/  DFMA R46, R56, R46, UR12 ;  /* 0x0000000c382e7e2b */ /* 0x000fd0000800002e */
[----:B------:R-:W-:-:S08]  /*2d60*/  DFMA R46, R56, R46, 1 ;  /* 0x3ff00000382e742b */ /* 0x000fd0000000002e */
[----:B------:R-:W-:-:S10]  /*2d70*/  DFMA R46, R56, R46, 1 ;  /* 0x3ff00000382e742b */ /* 0x000fd4000000002e */
[----:B------:R-:W-:Y:S01]  /*2d80*/  IMAD R53, R48, 0x100000, R47 ;  /* 0x0010000030357824 */ /* 0x000fe200078e022f */
[----:B------:R-:W-:Y:S01]  /*2d90*/  MOV R52, R46 ;  /* 0x0000002e00347202 */ /* 0x000fe20000000f00 */
[----:B------:R-:W-:Y:S06]  /*2da0*/  @!P0 BRA `(.L_x_43) ;  /* 0x0000000000308947 */ /* 0x000fec0003800000 */
[----:B------:R-:W-:Y:S01]  /*2db0*/  FSETP.GEU.AND P1, PT, |R55|, 4.2275390625, PT ;  /* 0x408748003700780b */ /* 0x000fe20003f2e200 */
[C---:B------:R-:W-:Y:S02]  /*2dc0*/  DADD R52, R54.reuse, +INF ;  /* 0x7ff0000036347429 */ /* 0x040fe40000000000 */
[----:B------:R-:W-:-:S08]  /*2dd0*/  DSETP.GEU.AND P0, PT, R54, RZ, PT ;  /* 0x000000ff3600722a */ /* 0x000fd00003f0e000 */
[----:B------:R-:W-:Y:S02]  /*2de0*/  FSEL R52, R52, RZ, P0 ;  /* 0x000000ff34347208 */ /* 0x000fe40000000000 */
[----:B------:R-:W-:Y:S02]  /*2df0*/  @!P1 LEA.HI R21, R48, R48, RZ, 0x1 ;  /* 0x0000003030159211 */ /* 0x000fe400078f08ff */
[----:B------:R-:W-:Y:S02]  /*2e00*/  FSEL R53, R53, RZ, P0 ;  /* 0x000000ff35357208 */ /* 0x000fe40000000000 */
[----:B------:R-:W-:-:S05]  /*2e10*/  @!P1 SHF.R.S32.HI R21, RZ, 0x1, R21 ;  /* 0x00000001ff159819 */ /* 0x000fca0000011415 */
[----:B------:R-:W-:Y:S02]  /*2e20*/  @!P1 IMAD.IADD R48, R48, 0x1, -R21 ;  /* 0x0000000130309824 */ /* 0x000fe400078e0a15 */
[----:B------:R-:W-:-:S03]  /*2e30*/  @!P1 IMAD R47, R21, 0x100000, R47 ;  /* 0x00100000152f9824 */ /* 0x000fc600078e022f */
[----:B------:R-:W-:Y:S01]  /*2e40*/  @!P1 LEA R49, R48, 0x3ff00000, 0x14 ;  /* 0x3ff0000030319811 */ /* 0x000fe200078ea0ff */
[----:B------:R-:W-:-:S06]  /*2e50*/  @!P1 IMAD.MOV.U32 R48, RZ, RZ, RZ ;  /* 0x000000ffff309224 */ /* 0x000fcc00078e00ff */
[----:B------:R-:W-:-:S11]  /*2e60*/  @!P1 DMUL R52, R46, R48 ;  /* 0x000000302e349228 */ /* 0x000fd60000000000 */
.L_x_43:
[----:B------:R-:W-:Y:S01]  /*2e70*/  DFMA R50, R50, R52, R52 ;  /* 0x000000343232722b */ /* 0x000fe20000000034 */
[----:B------:R-:W-:Y:S01]  /*2e80*/  IMAD.MOV.U32 R69, RZ, RZ, 0x0 ;  /* 0x00000000ff457424 */ /* 0x000fe200078e00ff */
[----:B------:R-:W-:-:S08]  /*2e90*/  DSETP.NEU.AND P0, PT, |R52|, +INF , PT ;  /* 0x7ff000003400742a */ /* 0x000fd00003f0d200 */
[----:B------:R-:W-:Y:S02]  /*2ea0*/  FSEL R46, R52, R50, !P0 ;  /* 0x00000032342e7208 */ /* 0x000fe40004000000 */
[----:B------:R-:W-:Y:S01]  /*2eb0*/  FSEL R47, R53, R51, !P0 ;  /* 0x00000033352f7208 */ /* 0x000fe20004000000 */
[----:B------:R-:W-:Y:S06]  /*2ec0*/  RET.REL.NODEC R68 `(_Z8SimulatePdiP17curandStateXORWOWP7setting) ;  /* 0xffffffd0444c7950 */ /* 0x000fec0003c3ffff */
.L_x_44:
        /* <DEDUP_REMOVED lines=11> */
.L_x_56:


//--------------------- .text._Z9init_randP17curandStateXORWOW --------------------------
	.section	.text._Z9init_randP17curandStateXORWOW,"ax",@progbits
	.align	128
        .global         _Z9init_randP17curandStateXORWOW
        .type           _Z9init_randP17curandStateXORWOW,@function
        .size           _Z9init_randP17curandStateXORWOW,(.L_x_60 - _Z9init_randP17curandStateXORWOW)
        .other          _Z9init_randP17curandStateXORWOW,@"STO_CUDA_ENTRY STV_DEFAULT"
_Z9init_randP17curandStateXORWOW:
.text._Z9init_randP17curandStateXORWOW:
[----:B------:R-:W-:Y:S01]  /*0000*/  LDC R1, c[0x0][0x37c] ;  /* 0x0000df00ff017b82 */ /* 0x000fe20000000800 */
[----:B------:R-:W0:Y:S07]  /*0010*/  S2R R13, SR_CTAID.X ;  /* 0x00000000000d7919 */ /* 0x000e2e0000002500 */
[----:B------:R-:W1:Y:S01]  /*0020*/  LDC.64 R6, c[0x0][0x380] ;  /* 0x0000e000ff067b82 */ /* 0x000e620000000a00 */
[----:B------:R-:W0:Y:S01]  /*0030*/  LDCU UR6, c[0x0][0x360] ;  /* 0x00006c00ff0677ac */ /* 0x000e220008000800 */
[----:B------:R-:W-:Y:S01]  /*0040*/  IMAD.MOV.U32 R2, RZ, RZ, -0x2dfc5089 ;  /* 0xd203af77ff027424 */ /* 0x000fe200078e00ff */
[----:B------:R-:W0:Y:S01]  /*0050*/  S2R R0, SR_TID.X ;  /* 0x0000000000007919 */ /* 0x000e220000002100 */
[----:B------:R-:W-:Y:S01]  /*0060*/  IMAD.MOV.U32 R3, RZ, RZ, -0x975f8c ;  /* 0xff68a074ff037424 */ /* 0x000fe200078e00ff */
[----:B------:R-:W2:Y:S01]  /*0070*/  LDCU.64 UR4, c[0x0][0x358] ;  /* 0x00006b00ff0477ac */ /* 0x000ea20008000a00 */
[----:B------:R-:W-:Y:S01]  /*0080*/  IMAD.MOV.U32 R4, RZ, RZ, -0x12697946 ;  /* 0xed9686baff047424 */ /* 0x000fe200078e00ff */
[----:B------:R-:W-:Y:S01]  /*0090*/  BSSY.RECONVERGENT B0, `(.L_x_45) ;  /* 0x00000db000007945 */ /* 0x000fe20003800200 */
[----:B------:R-:W-:-:S02]  /*00a0*/  IMAD.MOV.U32 R5, RZ, RZ, -0x75bd8fc ;  /* 0xf8a42704ff057424 */ /* 0x000fc400078e00ff */
[----:B------:R-:W-:Y:S02]  /*00b0*/  IMAD.MOV.U32 R8, RZ, RZ, -0x23270784 ;  /* 0xdcd8f87cff087424 */ /* 0x000fe400078e00ff */
[----:B------:R-:W-:Y:S02]  /*00c0*/  IMAD.MOV.U32 R9, RZ, RZ, -0x79aed88 ;  /* 0xf8651278ff097424 */ /* 0x000fe400078e00ff */
[----:B0-----:R-:W-:-:S04]  /*00d0*/  IMAD R13, R13, UR6, R0 ;  /* 0x000000060d0d7c24 */ /* 0x001fc8000f8e0200 */
[C---:B-1----:R-:W-:Y:S01]  /*00e0*/  IMAD.WIDE R6, R13.reuse, 0x30, R6 ;  /* 0x000000300d067825 */ /* 0x042fe200078e0206 */
[----:B------:R-:W-:-:S04]  /*00f0*/  ISETP.NE.AND P0, PT, R13, RZ, PT ;  /* 0x000000ff0d00720c */ /* 0x000fc80003f05270 */
[----:B--2---:R0:W-:Y:S04]  /*0100*/  STG.E.64 desc[UR4][R6.64], R2 ;  /* 0x0000000206007986 */ /* 0x0041e8000c101b04 */
[----:B------:R0:W-:Y:S04]  /*0110*/  STG.E.64 desc[UR4][R6.64+0x8], R4 ;  /* 0x0000080406007986 */ /* 0x0001e8000c101b04 */
[----:B------:R0:W-:Y:S01]  /*0120*/  STG.E.64 desc[UR4][R6.64+0x10], R8 ;  /* 0x0000100806007986 */ /* 0x0001e2000c101b04 */
[----:B------:R-:W-:Y:S05]  /*0130*/  @!P0 BRA `(.L_x_46) ;  /* 0x0000000c00408947 */ /* 0x000fea0003800000 */
[----:B------:R-:W-:Y:S01]  /*0140*/  SHF.R.S32.HI R0, RZ, 0x1f, R13 ;  /* 0x0000001fff007819 */ /* 0x000fe2000001140d */
[----:B------:R-:W-:-:S07]  /*0150*/  IMAD.MOV.U32 R12, RZ, RZ, RZ ;  /* 0x000000ffff0c7224 */ /* 0x000fce00078e00ff */
.L_x_52:
[----:B0-----:R-:W-:Y:S01]  /*0160*/  LOP3.LUT R2, R13, 0x3, RZ, 0xc0, !PT ;  /* 0x000000030d027812 */ /* 0x001fe200078ec0ff */
[----:B------:R-:W-:Y:S03]  /*0170*/  BSSY.RECONVERGENT B1, `(.L_x_47) ;  /* 0x00000c6000017945 */ /* 0x000fe60003800200 */
[----:B------:R-:W-:-:S04]  /*0180*/  ISETP.NE.U32.AND P0, PT, R2, RZ, PT ;  /* 0x000000ff0200720c */ /* 0x000fc80003f05070 */
[----:B------:R-:W-:-:S13]  /*0190*/  ISETP.NE.AND.EX P0, PT, RZ, RZ, PT, P0 ;  /* 0x000000ffff00720c */ /* 0x000fda0003f05300 */
[----:B------:R-:W-:Y:S05]  /*01a0*/  @!P0 BRA `(.L_x_48) ;  /* 0x0000000c00088947 */ /* 0x000fea0003800000 */
[----:B------:R-:W0:Y:S01]  /*01b0*/  LDC.64 R8, c[0x4][RZ] ;  /* 0x01000000ff087b82 */ /* 0x000e220000000a00 */
[----:B------:R-:W-:Y:S02]  /*01c0*/  IMAD.MOV.U32 R14, RZ, RZ, RZ ;  /* 0x000000ffff0e7224 */ /* 0x000fe400078e00ff */
[----:B0-----:R-:W-:-:S07]  /*01d0*/  IMAD.WIDE.U32 R8, R12, 0xc80, R8 ;  /* 0x00000c800c087825 */ /* 0x001fce00078e0008 */
.L_x_51:
[----:B0-----:R-:W-:Y:S01]  /*01e0*/  IMAD.MOV.U32 R15, RZ, RZ, RZ ;  /* 0x000000ffff0f7224 */ /* 0x001fe200078e00ff */
[----:B------:R-:W-:Y:S01]  /*01f0*/  CS2R R2, SRZ ;  /* 0x0000000000027805 */ /* 0x000fe2000001ff00 */
[----:B------:R-:W-:Y:S01]  /*0200*/  IMAD.MOV.U32 R17, RZ, RZ, RZ ;  /* 0x000000ffff117224 */ /* 0x000fe200078e00ff */
[----:B------:R-:W-:-:S07]  /*0210*/  CS2R R4, SRZ ;  /* 0x0000000000047805 */ /* 0x000fce000001ff00 */
.L_x_50:
[----:B------:R-:W-:-:S05]  /*0220*/  IMAD.WIDE.U32 R10, R17, 0x4, R6 ;  /* 0x00000004110a7825 */ /* 0x000fca00078e0006 */
[----:B------:R0:W5:Y:S01]  /*0230*/  LDG.E R16, desc[UR4][R10.64+0x4] ;  /* 0x000004040a107981 */ /* 0x000162000c1e1900 */
[----:B------:R-:W-:-:S07]  /*0240*/  IMAD.MOV.U32 R19, RZ, RZ, RZ ;  /* 0x000000ffff137224 */ /* 0x000fce00078e00ff */
.L_x_49:
[----:B-----5:R-:W-:Y:S01]  /*0250*/  SHF.R.U32.HI R24, RZ, R19, R16 ;  /* 0x00000013ff187219 */ /* 0x020fe20000011610 */
[----:B0-----:R-:W-:-:S03]  /*0260*/  IMAD.SHL.U32 R10, R17, 0x20, RZ ;  /* 0x00000020110a7824 */ /* 0x001fc600078e00ff */
[----:B------:R-:W-:Y:S01]  /*0270*/  LOP3.LUT R11, R24, 0x1, RZ, 0xc0, !PT ;  /* 0x00000001180b7812 */ /* 0x000fe200078ec0ff */
[----:B------:R-:W-:-:S03]  /*0280*/  IMAD.IADD R10, R10, 0x1, R19 ;  /* 0x000000010a0a7824 */ /* 0x000fc600078e0213 */
[----:B------:R-:W-:Y:S01]  /*0290*/  ISETP.NE.U32.AND P0, PT, R11, 0x1, PT ;  /* 0x000000010b00780c */ /* 0x000fe20003f05070 */
[----:B------:R-:W-:-:S03]  /*02a0*/  IMAD R11, R10, 0x5, RZ ;  /* 0x000000050a0b7824 */ /* 0x000fc600078e02ff */
[----:B------:R-:W-:Y:S01]  /*02b0*/  R2P PR, R24, 0x7e ;  /* 0x0000007e18007804 */ /* 0x000fe20000000000 */
[----:B------:R-:W-:-:S08]  /*02c0*/  IMAD.WIDE.U32 R10, R11, 0x4, R8 ;  /* 0x000000040b0a7825 */ /* 0x000fd000078e0008 */
[----:B------:R-:W2:Y:S04]  /*02d0*/  @!P0 LDG.E R18, desc[UR4][R10.64] ;  /* 0x000000040a128981 */ /* 0x000ea8000c1e1900 */
[----:B------:R-:W3:Y:S04]  /*02e0*/  @!P0 LDG.E R20, desc[UR4][R10.64+0x10] ;  /* 0x000010040a148981 */ /* 0x000ee8000c1e1900 */
[----:B------:R-:W4:Y:S04]  /*02f0*/  @P1 LDG.E R22, desc[UR4][R10.64+0x14] ;  /* 0x000014040a161981 */ /* 0x000f28000c1e1900 */
[----:B------:R-:W4:Y:S04]  /*0300*/  @P2 LDG.E R26, desc[UR4][R10.64+0x28] ;  /* 0x000028040a1a2981 */ /* 0x000f28000c1e1900 */
[----:B------:R-:W4:Y:S04]  /*0310*/  @!P0 LDG.E R21, desc[UR4][R10.64+0x4] ;  /* 0x000004040a158981 */ /* 0x000f28000c1e1900 */
[----:B------:R-:W4:Y:S04]  /*0320*/  @!P0 LDG.E R23, desc[UR4][R10.64+0xc] ;  /* 0x00000c040a178981 */ /* 0x000f28000c1e1900 */
[----:B------:R-:W4:Y:S04]  /*0330*/  @P1 LDG.E R25, desc[UR4][R10.64+0x18] ;  /* 0x000018040a191981 */ /* 0x000f28000c1e1900 */
[----:B------:R-:W4:Y:S04]  /*0340*/  @P3 LDG.E R28, desc[UR4][R10.64+0x3c] ;  /* 0x00003c040a1c3981 */ /* 0x000f28000c1e1900 */
[----:B------:R-:W4:Y:S01]  /*0350*/  @P6 LDG.E R27, desc[UR4][R10.64+0x7c] ;  /* 0x00007c040a1b6981 */ /* 0x000f22000c1e1900 */
[----:B--2---:R-:W-:-:S03]  /*0360*/  @!P0 LOP3.LUT R15, R15, R18, RZ, 0x3c, !PT ;  /* 0x000000120f0f8212 */ /* 0x004fc600078e3cff */
[----:B------:R-:W2:Y:S01]  /*0370*/  @!P0 LDG.E R18, desc[UR4][R10.64+0x8] ;  /* 0x000008040a128981 */ /* 0x000ea2000c1e1900 */
[----:B---3--:R-:W-:-:S03]  /*0380*/  @!P0 LOP3.LUT R3, R3, R20, RZ, 0x3c, !PT ;  /* 0x0000001403038212 */ /* 0x008fc600078e3cff */
[----:B------:R-:W3:Y:S01]  /*0390*/  @P1 LDG.E R20, desc[UR4][R10.64+0x24] ;  /* 0x000024040a141981 */ /* 0x000ee2000c1e1900 */
[----:B----4-:R-:W-:-:S03]  /*03a0*/  @P1 LOP3.LUT R15, R15, R22, RZ, 0x3c, !PT ;  /* 0x000000160f0f1212 */ /* 0x010fc600078e3cff */
[----:B------:R-:W4:Y:S01]  /*03b0*/  @P2 LDG.E R22, desc[UR4][R10.64+0x38] ;  /* 0x000038040a162981 */ /* 0x000f22000c1e1900 */
[----:B------:R-:W-:-:S03]  /*03c0*/  @P2 LOP3.LUT R15, R15, R26, RZ, 0x3c, !PT ;  /* 0x0000001a0f0f2212 */ /* 0x000fc600078e3cff */
[----:B------:R-:W4:Y:S01]  /*03d0*/  @P4 LDG.E R26, desc[UR4][R10.64+0x50] ;  /* 0x000050040a1a4981 */ /* 0x000f22000c1e1900 */
[----:B------:R-:W-:-:S03]  /*03e0*/  @!P0 LOP3.LUT R4, R4, R21, RZ, 0x3c, !PT ;  /* 0x0000001504048212 */ /* 0x000fc600078e3cff */
[----:B------:R-:W4:Y:S01]  /*03f0*/  @P1 LDG.E R21, desc[UR4][R10.64+0x20] ;  /* 0x000020040a151981 */ /* 0x000f22000c1e1900 */
[----:B------:R-:W-:-:S03]  /*0400*/  @!P0 LOP3.LUT R2, R2, R23, RZ, 0x3c, !PT ;  /* 0x0000001702028212 */ /* 0x000fc600078e3cff */
[----:B------:R-:W4:Y:S01]  /*0410*/  @P2 LDG.E R23, desc[UR4][R10.64+0x2c] ;  /* 0x00002c040a172981 */ /* 0x000f22000c1e1900 */
[----:B------:R-:W-:-:S03]  /*0420*/  @P1 LOP3.LUT R4, R4, R25, RZ, 0x3c, !PT ;  /* 0x0000001904041212 */ /* 0x000fc600078e3cff */
[----:B------:R-:W4:Y:S01]  /*0430*/  @P2 LDG.E R25, desc[UR4][R10.64+0x34] ;  /* 0x000034040a192981 */ /* 0x000f22000c1e1900 */
[----:B--2---:R-:W-:-:S03]  /*0440*/  @!P0 LOP3.LUT R5, R5, R18, RZ, 0x3c, !PT ;  /* 0x0000001205058212 */ /* 0x004fc600078e3cff */
[----:B------:R-:W2:Y:S01]  /*0450*/  @P1 LDG.E R18, desc[UR4][R10.64+0x1c] ;  /* 0x00001c040a121981 */ /* 0x000ea2000c1e1900 */
[----:B---3--:R-:W-:-:S03]  /*0460*/  @P1 LOP3.LUT R3, R3, R20, RZ, 0x3c, !PT ;  /* 0x0000001403031212 */ /* 0x008fc600078e3cff */
[----:B------:R-:W3:Y:S01]  /*0470*/  @P2 LDG.E R20, desc[UR4][R10.64+0x30] ;  /* 0x000030040a142981 */ /* 0x000ee2000c1e1900 */
[----:B----4-:R-:W-:-:S03]  /*0480*/  @P2 LOP3.LUT R3, R3, R22, RZ, 0x3c, !PT ;  /* 0x0000001603032212 */ /* 0x010fc600078e3cff */
[----:B------:R-:W4:Y:S01]  /*0490*/  @P3 LDG.E R22, desc[UR4][R10.64+0x4c] ;  /* 0x00004c040a163981 */ /* 0x000f22000c1e1900 */
[----:B------:R-:W-:-:S04]  /*04a0*/  @P3 LOP3.LUT R15, R15, R28, RZ, 0x3c, !PT ;  /* 0x0000001c0f0f3212 */ /* 0x000fc800078e3cff */
[----:B------:R-:W-:Y:S02]  /*04b0*/  @P4 LOP3.LUT R15, R15, R26, RZ, 0x3c, !PT ;  /* 0x0000001a0f0f4212 */ /* 0x000fe400078e3cff */
[----:B------:R-:W-:Y:S01]  /*04c0*/  @P1 LOP3.LUT R2, R2, R21, RZ, 0x3c, !PT ;  /* 0x0000001502021212 */ /* 0x000fe200078e3cff */
[----:B------:R-:W4:Y:S04]  /*04d0*/  @P5 LDG.E R26, desc[UR4][R10.64+0x64] ;  /* 0x000064040a1a5981 */ /* 0x000f28000c1e1900 */
[----:B------:R-:W4:Y:S01]  /*04e0*/  @P3 LDG.E R21, desc[UR4][R10.64+0x40] ;  /* 0x000040040a153981 */ /* 0x000f22000c1e1900 */
[----:B------:R-:W-:Y:S02]  /*04f0*/  @P2 LOP3.LUT R4, R4, R23, RZ, 0x3c, !PT ;  /* 0x0000001704042212 */ /* 0x000fe400078e3cff */
[----:B------:R-:W-:Y:S01]  /*0500*/  @P2 LOP3.LUT R2, R2, R25, RZ, 0x3c, !PT ;  /* 0x0000001902022212 */ /* 0x000fe200078e3cff */
[----:B------:R-:W4:Y:S04]  /*0510*/  @P3 LDG.E R23, desc[UR4][R10.64+0x48] ;  /* 0x000048040a173981 */ /* 0x000f28000c1e1900 */
[----:B------:R-:W4:Y:S01]  /*0520*/  @P4 LDG.E R25, desc[UR4][R10.64+0x54] ;  /* 0x000054040a194981 */ /* 0x000f22000c1e1900 */
[----:B--2---:R-:W-:-:S03]  /*0530*/  @P1 LOP3.LUT R5, R5, R18, RZ, 0x3c, !PT ;  /* 0x0000001205051212 */ /* 0x004fc600078e3cff */
[----:B------:R-:W2:Y:S01]  /*0540*/  @P3 LDG.E R18, desc[UR4][R10.64+0x44] ;  /* 0x000044040a123981 */ /* 0x000ea2000c1e1900 */
[----:B---3--:R-:W-:-:S03]  /*0550*/  @P2 LOP3.LUT R5, R5, R20, RZ, 0x3c, !PT ;  /* 0x0000001405052212 */ /* 0x008fc600078e3cff */
[----:B------:R-:W3:Y:S01]  /*0560*/  @P4 LDG.E R20, desc[UR4][R10.64+0x58] ;  /* 0x000058040a144981 */ /* 0x000ee2000c1e1900 */
[----:B----4-:R-:W-:-:S03]  /*0570*/  @P3 LOP3.LUT R3, R3, R22, RZ, 0x3c, !PT ;  /* 0x0000001603033212 */ /* 0x010fc600078e3cff */
[----:B------:R-:W4:Y:S01]  /*0580*/  @P4 LDG.E R22, desc[UR4][R10.64+0x60] ;  /* 0x000060040a164981 */ /* 0x000f22000c1e1900 */
[----:B------:R-:W-:Y:S02]  /*0590*/  LOP3.LUT P0, RZ, R24, 0x80, RZ, 0xc0, !PT ;  /* 0x0000008018ff7812 */ /* 0x000fe4000780c0ff */
[----:B------:R-:W-:Y:S02]  /*05a0*/  @P5 LOP3.LUT R15, R15, R26, RZ, 0x3c, !PT ;  /* 0x0000001a0f0f5212 */ /* 0x000fe400078e3cff */
[----:B------:R-:W4:Y:S01]  /*05b0*/  @P6 LDG.E R26, desc[UR4][R10.64+0x78] ;  /* 0x000078040a1a6981 */ /* 0x000f22000c1e1900 */
[----:B------:R-:W-:-:S03]  /*05c0*/  @P3 LOP3.LUT R4, R4, R21, RZ, 0x3c, !PT ;  /* 0x0000001504043212 */ /* 0x000fc600078e3cff */
[----:B------:R-:W4:Y:S01]  /*05d0*/  @P4 LDG.E R21, desc[UR4][R10.64+0x5c] ;  /* 0x00005c040a154981 */ /* 0x000f22000c1e1900 */
[----:B------:R-:W-:-:S03]  /*05e0*/  @P3 LOP3.LUT R2, R2, R23, RZ, 0x3c, !PT ;  /* 0x0000001702023212 */ /* 0x000fc600078e3cff */
[----:B------:R-:W4:Y:S01]  /*05f0*/  @P5 LDG.E R23, desc[UR4][R10.64+0x68] ;  /* 0x000068040a175981 */ /* 0x000f22000c1e1900 */
[----:B------:R-:W-:-:S03]  /*0600*/  @P4 LOP3.LUT R4, R4, R25, RZ, 0x3c, !PT ;  /* 0x0000001904044212 */ /* 0x000fc600078e3cff */
[----:B------:R-:W4:Y:S01]  /*0610*/  @P5 LDG.E R25, desc[UR4][R10.64+0x70] ;  /* 0x000070040a195981 */ /* 0x000f22000c1e1900 */
[----:B--2---:R-:W-:-:S03]  /*0620*/  @P3 LOP3.LUT R5, R5, R18, RZ, 0x3c, !PT ;  /* 0x0000001205053212 */ /* 0x004fc600078e3cff */
[----:B------:R-:W2:Y:S01]  /*0630*/  @P5 LDG.E R18, desc[UR4][R10.64+0x6c] ;  /* 0x00006c040a125981 */ /* 0x000ea2000c1e1900 */
[----:B---3--:R-:W-:-:S03]  /*0640*/  @P4 LOP3.LUT R5, R5, R20, RZ, 0x3c, !PT ;  /* 0x0000001405054212 */ /* 0x008fc600078e3cff */
[----:B------:R-:W3:Y:S01]  /*0650*/  @P5 LDG.E R20, desc[UR4][R10.64+0x74] ;  /* 0x000074040a145981 */ /* 0x000ee2000c1e1900 */
[----:B----4-:R-:W-:-:S03]  /*0660*/  @P4 LOP3.LUT R3, R3, R22, RZ, 0x3c, !PT ;  /* 0x0000001603034212 */ /* 0x010fc600078e3cff */
[----:B------:R-:W4:Y:S01]  /*0670*/  @P0 LDG.E R22, desc[UR4][R10.64+0x8c] ;  /* 0x00008c040a160981 */ /* 0x000f22000c1e1900 */
[----:B------:R-:W-:-:S03]  /*0680*/  @P6 LOP3.LUT R15, R15, R26, RZ, 0x3c, !PT ;  /* 0x0000001a0f0f6212 */ /* 0x000fc600078e3cff */
        /* <DEDUP_REMOVED lines=13> */
[----:B------:R-:W-:Y:S02]  /*0760*/  @P6 LOP3.LUT R4, R4, R27, RZ, 0x3c, !PT ;  /* 0x0000001b04046212 */ /* 0x000fe400078e3cff */
[----:B------:R-:W-:Y:S02]  /*0770*/  @P6 LOP3.LUT R2, R2, R21, RZ, 0x3c, !PT ;  /* 0x0000001502026212 */ /* 0x000fe400078e3cff */
[----:B------:R-:W-:Y:S02]  /*0780*/  @P0 LOP3.LUT R4, R4, R23, RZ, 0x3c, !PT ;  /* 0x0000001704040212 */ /* 0x000fe400078e3cff */
[----:B------:R-:W-:Y:S02]  /*0790*/  @P0 LOP3.LUT R2, R2, R25, RZ, 0x3c, !PT ;  /* 0x0000001902020212 */ /* 0x000fe400078e3cff */
[----:B--2---:R-:W-:Y:S02]  /*07a0*/  @P6 LOP3.LUT R5, R5, R18, RZ, 0x3c, !PT ;  /* 0x0000001205056212 */ /* 0x004fe400078e3cff */
[----:B---3--:R-:W-:-:S02]  /*07b0*/  @P6 LOP3.LUT R3, R3, R20, RZ, 0x3c, !PT ;  /* 0x0000001403036212 */ /* 0x008fc400078e3cff */
[----:B----4-:R-:W-:Y:S02]  /*07c0*/  @P0 LOP3.LUT R5, R5, R22, RZ, 0x3c, !PT ;  /* 0x0000001605050212 */ /* 0x010fe400078e3cff */
[----:B------:R-:W-:Y:S02]  /*07d0*/  @P0 LOP3.LUT R3, R3, R26, RZ, 0x3c, !PT ;  /* 0x0000001a03030212 */ /* 0x000fe400078e3cff */
[----:B------:R-:W-:-:S13]  /*07e0*/  R2P PR, R24.B1, 0x7f ;  /* 0x0000007f18007804 */ /* 0x000fda0000001000 */
[----:B------:R-:W2:Y:S04]  /*07f0*/  @P0 LDG.E R18, desc[UR4][R10.64+0xa0] ;  /* 0x0000a0040a120981 */ /* 0x000ea8000c1e1900 */
[----:B------:R-:W3:Y:S04]  /*0800*/  @P1 LDG.E R22, desc[UR4][R10.64+0xb4] ;  /* 0x0000b4040a161981 */ /* 0x000ee8000c1e1900 */
[----:B------:R-:W4:Y:S04]  /*0810*/  @P2 LDG.E R26, desc[UR4][R10.64+0xc8] ;  /* 0x0000c8040a1a2981 */ /* 0x000f28000c1e1900 */
[----:B------:R-:W4:Y:S04]  /*0820*/  @P3 LDG.E R28, desc[UR4][R10.64+0xdc] ;  /* 0x0000dc040a1c3981 */ /* 0x000f28000c1e1900 */
[----:B------:R-:W4:Y:S04]  /*0830*/  @P0 LDG.E R23, desc[UR4][R10.64+0xa4] ;  /* 0x0000a4040a170981 */ /* 0x000f28000c1e1900 */
[----:B------:R-:W4:Y:S04]  /*0840*/  @P0 LDG.E R20, desc[UR4][R10.64+0xa8] ;  /* 0x0000a8040a140981 */ /* 0x000f28000c1e1900 */
[----:B------:R-:W4:Y:S04]  /*0850*/  @P4 LDG.E R25, desc[UR4][R10.64+0xf0] ;  /* 0x0000f0040a194981 */ /* 0x000f28000c1e1900 */
        /* <DEDUP_REMOVED lines=21> */
[----:B------:R-:W-:Y:S02]  /*09b0*/  LOP3.LUT P0, RZ, R24, 0x8000, RZ, 0xc0, !PT ;  /* 0x0000800018ff7812 */ /* 0x000fe4000780c0ff */
[----:B----4-:R-:W-:Y:S01]  /*09c0*/  @P5 LOP3.LUT R15, R15, R26, RZ, 0x3c, !PT ;  /* 0x0000001a0f0f5212 */ /* 0x010fe200078e3cff */
[----:B------:R-:W4:Y:S04]  /*09d0*/  @P3 LDG.E R24, desc[UR4][R10.64+0xe4] ;  /* 0x0000e4040a183981 */ /* 0x000f28000c1e1900 */
[----:B------:R-:W2:Y:S01]  /*09e0*/  @P6 LDG.E R26, desc[UR4][R10.64+0x118] ;  /* 0x000118040a1a6981 */ /* 0x000ea2000c1e1900 */
        /* <DEDUP_REMOVED lines=8> */
[----:B---3--:R-:W-:-:S03]  /*0a70*/  @P2 LOP3.LUT R3, R3, R22, RZ, 0x3c, !PT ;  /* 0x0000001603032212 */ /* 0x008fc600078e3cff */
[----:B------:R-:W3:Y:S01]  /*0a80*/  @P4 LDG.E R22, desc[UR4][R10.64+0x100] ;  /* 0x000100040a164981 */ /* 0x000ee2000c1e1900 */
[----:B--2---:R-:W-:-:S03]  /*0a90*/  @P6 LOP3.LUT R15, R15, R26, RZ, 0x3c, !PT ;  /* 0x0000001a0f0f6212 */ /* 0x004fc600078e3cff */
[----:B------:R-:W2:Y:S01]  /*0aa0*/  @P0 LDG.E R26, desc[UR4][R10.64+0x12c] ;  /* 0x00012c040a1a0981 */ /* 0x000ea2000c1e1900 */
[----:B----4-:R-:W-:-:S03]  /*0ab0*/  @P2 LOP3.LUT R2, R2, R23, RZ, 0x3c, !PT ;  /* 0x0000001702022212 */ /* 0x010fc600078e3cff */
[----:B------:R-:W4:Y:S01]  /*0ac0*/  @P4 LDG.E R23, desc[UR4][R10.64+0xfc] ;  /* 0x0000fc040a174981 */ /* 0x000f22000c1e1900 */
[----:B------:R-:W-:-:S03]  /*0ad0*/  @P2 LOP3.LUT R5, R5, R20, RZ, 0x3c, !PT ;  /* 0x0000001405052212 */ /* 0x000fc600078e3cff */
[----:B------:R-:W4:Y:S01]  /*0ae0*/  @P4 LDG.E R20, desc[UR4][R10.64+0xf8] ;  /* 0x0000f8040a144981 */ /* 0x000f22000c1e1900 */
[----:B------:R-:W-:Y:S02]  /*0af0*/  @P3 LOP3.LUT R2, R2, R27, RZ, 0x3c, !PT ;  /* 0x0000001b02023212 */ /* 0x000fe400078e3cff */
[----:B------:R-:W-:Y:S01]  /*0b00*/  @P3 LOP3.LUT R4, R4, R25, RZ, 0x3c, !PT ;  /* 0x0000001904043212 */ /* 0x000fe200078e3cff */
[----:B------:R-:W4:Y:S01]  /*0b10*/  @P5 LDG.E R27, desc[UR4][R10.64+0x110] ;  /* 0x000110040a1b5981 */ /* 0x000f22000c1e1900 */
[----:B------:R-:W-:-:S03]  /*0b20*/  @P3 LOP3.LUT R5, R5, R24, RZ, 0x3c, !PT ;  /* 0x0000001805053212 */ /* 0x000fc600078e3cff */
[----:B------:R-:W4:Y:S04]  /*0b30*/  @P5 LDG.E R25, desc[UR4][R10.64+0x108] ;  /* 0x000108040a195981 */ /* 0x000f28000c1e1900 */
        /* <DEDUP_REMOVED lines=19> */
[----:B------:R-:W-:-:S05]  /*0c70*/  VIADD R19, R19, 0x10 ;  /* 0x0000001013137836 */ /* 0x000fca0000000000 */
[----:B------:R-:W-:Y:S02]  /*0c80*/  ISETP.NE.AND P1, PT, R19, 0x20, PT ;  /* 0x000000201300780c */ /* 0x000fe40003f25270 */
[----:B------:R-:W-:Y:S02]  /*0c90*/  @P5 LOP3.LUT R3, R3, R18, RZ, 0x3c, !PT ;  /* 0x0000001203035212 */ /* 0x000fe400078e3cff */
[----:B------:R-:W-:Y:S02]  /*0ca0*/  @P6 LOP3.LUT R4, R4, R21, RZ, 0x3c, !PT ;  /* 0x0000001504046212 */ /* 0x000fe400078e3cff */
[----:B---3--:R-:W-:-:S04]  /*0cb0*/  @P6 LOP3.LUT R3, R3, R22, RZ, 0x3c, !PT ;  /* 0x0000001603036212 */ /* 0x008fc800078e3cff */
[----:B--2---:R-:W-:Y:S02]  /*0cc0*/  @P0 LOP3.LUT R3, R3, R26, RZ, 0x3c, !PT ;  /* 0x0000001a03030212 */ /* 0x004fe400078e3cff */
[----:B----4-:R-:W-:Y:S02]  /*0cd0*/  @P6 LOP3.LUT R2, R2, R23, RZ, 0x3c, !PT ;  /* 0x0000001702026212 */ /* 0x010fe400078e3cff */
[----:B------:R-:W-:Y:S02]  /*0ce0*/  @P6 LOP3.LUT R5, R5, R20, RZ, 0x3c, !PT ;  /* 0x0000001405056212 */ /* 0x000fe400078e3cff */
[----:B------:R-:W-:Y:S02]  /*0cf0*/  @P0 LOP3.LUT R2, R2, R27, RZ, 0x3c, !PT ;  /* 0x0000001b02020212 */ /* 0x000fe400078e3cff */
[----:B------:R-:W-:Y:S02]  /*0d00*/  @P0 LOP3.LUT R4, R4, R25, RZ, 0x3c, !PT ;  /* 0x0000001904040212 */ /* 0x000fe400078e3cff */
[----:B------:R-:W-:Y:S01]  /*0d10*/  @P0 LOP3.LUT R5, R5, R24, RZ, 0x3c, !PT ;  /* 0x0000001805050212 */ /* 0x000fe200078e3cff */
[----:B------:R-:W-:Y:S06]  /*0d20*/  @P1 BRA `(.L_x_49) ;  /* 0xfffffff400481947 */ /* 0x000fec000383ffff */
[----:B------:R-:W-:-:S05]  /*0d30*/  VIADD R17, R17, 0x1 ;  /* 0x0000000111117836 */ /* 0x000fca0000000000 */
[----:B------:R-:W-:-:S13]  /*0d40*/  ISETP.NE.AND P0, PT, R17, 0x5, PT ;  /* 0x000000051100780c */ /* 0x000fda0003f05270 */
[----:B------:R-:W-:Y:S05]  /*0d50*/  @P0 BRA `(.L_x_50) ;  /* 0xfffffff400300947 */ /* 0x000fea000383ffff */
[----:B------:R0:W-:Y:S01]  /*0d60*/  STG.E.64 desc[UR4][R6.64+0x8], R4 ;  /* 0x0000080406007986 */ /* 0x0001e2000c101b04 */
[----:B------:R-:W-:Y:S01]  /*0d70*/  VIADD R14, R14, 0x1 ;  /* 0x000000010e0e7836 */ /* 0x000fe20000000000 */
[----:B------:R-:W-:Y:S02]  /*0d80*/  LOP3.LUT R11, R13, 0x3, RZ, 0xc0, !PT ;  /* 0x000000030d0b7812 */ /* 0x000fe400078ec0ff */
[----:B------:R0:W-:Y:S02]  /*0d90*/  STG.E.64 desc[UR4][R6.64+0x10], R2 ;  /* 0x0000100206007986 */ /* 0x0001e4000c101b04 */
[----:B------:R-:W-:Y:S02]  /*0da0*/  ISETP.GE.U32.AND P0, PT, R14, R11, PT ;  /* 0x0000000b0e00720c */ /* 0x000fe40003f06070 */
[----:B------:R0:W-:Y:S11]  /*0db0*/  STG.E desc[UR4][R6.64+0x4], R15 ;  /* 0x0000040f06007986 */ /* 0x0001f6000c101904 */
[----:B------:R-:W-:Y:S05]  /*0dc0*/  @!P0 BRA `(.L_x_51) ;  /* 0xfffffff400048947 */ /* 0x000fea000383ffff */
.L_x_48:
[----:B------:R-:W-:Y:S05]  /*0dd0*/  BSYNC.RECONVERGENT B1 ;  /* 0x0000000000017941 */ /* 0x000fea0003800200 */
.L_x_47:
[C---:B------:R-:W-:Y:S01]  /*0de0*/  ISETP.GT.U32.AND P0, PT, R13.reuse, 0x3, PT ;  /* 0x000000030d00780c */ /* 0x040fe20003f04070 */
[----:B------:R-:W-:Y:S01]  /*0df0*/  VIADD R12, R12, 0x1 ;  /* 0x000000010c0c7836 */ /* 0x000fe20000000000 */
[--C-:B------:R-:W-:Y:S02]  /*0e00*/  SHF.R.U64 R13, R13, 0x2, R0.reuse ;  /* 0x000000020d0d7819 */ /* 0x100fe40000001200 */
[----:B------:R-:W-:Y:S02]  /*0e10*/  ISETP.GT.U32.AND.EX P0, PT, R0, RZ, PT, P0 ;  /* 0x000000ff0000720c */ /* 0x000fe40003f04100 */
[----:B------:R-:W-:-:S11]  /*0e20*/  SHF.R.U32.HI R0, RZ, 0x2, R0 ;  /* 0x00000002ff007819 */ /* 0x000fd60000011600 */
[----:B------:R-:W-:Y:S05]  /*0e30*/  @P0 BRA `(.L_x_52) ;  /* 0xfffffff000c80947 */ /* 0x000fea000383ffff */
.L_x_46:
[----:B------:R-:W-:Y:S05]  /*0e40*/  BSYNC.RECONVERGENT B0 ;  /* 0x0000000000007941 */ /* 0x000fea0003800200 */
.L_x_45:
[----:B------:R-:W-:Y:S04]  /*0e50*/  STG.E.64 desc[UR4][R6.64+0x18], RZ ;  /* 0x000018ff06007986 */ /* 0x000fe8000c101b04 */
[----:B------:R-:W-:Y:S04]  /*0e60*/  STG.E desc[UR4][R6.64+0x20], RZ ;  /* 0x000020ff06007986 */ /* 0x000fe8000c101904 */
[----:B------:R-:W-:Y:S01]  /*0e70*/  STG.E.64 desc[UR4][R6.64+0x28], RZ ;  /* 0x000028ff06007986 */ /* 0x000fe2000c101b04 */
[----:B------:R-:W-:Y:S05]  /*0e80*/  EXIT ;  /* 0x000000000000794d */ /* 0x000fea0003800000 */
.L_x_53:
        /* <DEDUP_REMOVED lines=15> */
.L_x_60:


//--------------------- .nv.global.init           --------------------------
	.section	.nv.global.init,"aw",@progbits
	.align	4
.nv.global.init:
	.type		mrg32k3aM1SubSeq,@object
	.size		mrg32k3aM1SubSeq,(mrg32k3aM2SubSeq - mrg32k3aM1SubSeq)
mrg32k3aM1SubSeq:
        /*0000*/ 	.byte	0x0b, 0xcc, 0xee, 0x04, 0x73, 0x29, 0x8b, 0x6f, 0xf6, 0x53, 0x03, 0xf6, 0x23, 0xf6, 0xea, 0xda
        /* <DEDUP_REMOVED lines=125> */
	.type		mrg32k3aM2SubSeq,@object
	.size		mrg32k3aM2SubSeq,(mrg32k3aM1 - mrg32k3aM2SubSeq)
mrg32k3aM2SubSeq:
        /* <DEDUP_REMOVED lines=126> */
	.type		mrg32k3aM1,@object
	.size		mrg32k3aM1,(mrg32k3aM1Seq - mrg32k3aM1)
mrg32k3aM1:
        /* <DEDUP_REMOVED lines=144> */
	.type		mrg32k3aM1Seq,@object
	.size		mrg32k3aM1Seq,(mrg32k3aM2 - mrg32k3aM1Seq)
mrg32k3aM1Seq:
        /* <DEDUP_REMOVED lines=144> */
	.type		mrg32k3aM2,@object
	.size		mrg32k3aM2,(mrg32k3aM2Seq - mrg32k3aM2)
mrg32k3aM2:
        /* <DEDUP_REMOVED lines=144> */
	.type		mrg32k3aM2Seq,@object
	.size		mrg32k3aM2Seq,(precalc_xorwow_matrix - mrg32k3aM2Seq)
mrg32k3aM2Seq:
        /* <DEDUP_REMOVED lines=144> */
	.type		precalc_xorwow_matrix,@object
	.size		precalc_xorwow_matrix,(precalc_xorwow_offset_matrix - precalc_xorwow_matrix)
precalc_xorwow_matrix:
        /* <DEDUP_REMOVED lines=6400> */
	.type		precalc_xorwow_offset_matrix,@object
	.size		precalc_xorwow_offset_matrix,($str$1 - precalc_xorwow_offset_matrix)
precalc_xorwow_offset_matrix:
        /* <DEDUP_REMOVED lines=6400> */
	.type		$str$1,@object
	.size		$str$1,(.L_9 - $str$1)
$str$1:
        /*353c0*/ 	.byte	0x44, 0x3a, 0x20, 0x73, 0x69, 0x74, 0x65, 0x20, 0x25, 0x69, 0x2c, 0x20, 0x76, 0x61, 0x6c, 0x75
        /*353d0*/ 	.byte	0x65, 0x20, 0x25, 0x6c, 0x66, 0x0a, 0x00
.L_9:


//--------------------- .nv.shared.reserved.0     --------------------------
	.section	.nv.shared.reserved.0,"aw",@nobits
	.weak		__nv_reservedSMEM_offset_0_alias
	.size		__nv_reservedSMEM_offset_0_alias, 0, 64
	.other		__nv_reservedSMEM_offset_0_alias,@"STO_CUDA_RESERVED_SHARED STV_DEFAULT"
__nv_reservedSMEM_offset_0_alias:
	.zero		0
	.zero		64


//--------------------- .nv.constant0._Z16initial_ensamblePdP17curandStateXORWOWP7setting --------------------------
	.section	.nv.constant0._Z16initial_ensamblePdP17curandStateXORWOWP7setting,"a",@progbits
	.sectionflags	@""
	.align	4
.nv.constant0._Z16initial_ensamblePdP17curandStateXORWOWP7setting:
	.zero		920


//--------------------- .nv.constant0._Z11print_sitesPd --------------------------
	.section	.nv.constant0._Z11print_sitesPd,"a",@progbits
	.sectionflags	@""
	.align	4
.nv.constant0._Z11print_sitesPd:
	.zero		904


//--------------------- .nv.constant0._Z8SimulatePdiP17curandStateXORWOWP7setting --------------------------
	.section	.nv.constant0._Z8SimulatePdiP17curandStateXORWOWP7setting,"a",@progbits
	.sectionflags	@""
	.align	4
.nv.constant0._Z8SimulatePdiP17curandStateXORWOWP7setting:
	.zero		928


//--------------------- .nv.constant0._Z9init_randP17curandStateXORWOW --------------------------
	.section	.nv.constant0._Z9init_randP17curandStateXORWOW,"a",@progbits
	.sectionflags	@""
	.align	4
.nv.constant0._Z9init_randP17curandStateXORWOW:
	.zero		904


//--------------------- SYMBOLS --------------------------

	.type		.nv.reservedSmem.offset0,@object
	.size		.nv.reservedSmem.offset0,0x4
	.type		vprintf,@function
